//
// Generated by NVIDIA NVVM Compiler
//
// Compiler Build ID: CL-36424714
// Cuda compilation tools, release 13.0, V13.0.88
// Based on NVVM 20.0.0
//

.version 9.0
.target sm_100
.address_size 64

	// .globl	_Z12monteCarloPIPjj
.global .align 4 .b8 precalc_xorwow_matrix[102400];
.global .align 4 .b8 precalc_xorwow_offset_matrix[102400];
.global .align 4 .b8 mrg32k3aM1[2304];
.global .align 4 .b8 mrg32k3aM2[2304];
.global .align 4 .b8 mrg32k3aM1SubSeq[2016];
.global .align 4 .b8 mrg32k3aM2SubSeq[2016];
.global .align 4 .b8 mrg32k3aM1Seq[2304];
.global .align 4 .b8 mrg32k3aM2Seq[2304];
.const .align 8 .b8 __cr_lgamma_table[72];

.visible .entry _Z12monteCarloPIPjj(
	.param .u64 .ptr .align 1 _Z12monteCarloPIPjj_param_0,
	.param .u32 _Z12monteCarloPIPjj_param_1
)
{
	.local .align 8 .b8 	__local_depot0[48];
	.reg .b64 	%SP;
	.reg .b64 	%SPL;
	.reg .pred 	%p<71>;
	.reg .b32 	%r<1367>;
	.reg .b64 	%rd<44>;
	.reg .b64 	%fd<19>;

	mov.u64 	%SPL, __local_depot0;
	ld.param.u64 	%rd10, [_Z12monteCarloPIPjj_param_0];
	ld.param.u32 	%r580, [_Z12monteCarloPIPjj_param_1];
	add.u64 	%rd1, %SPL, 0;
	mov.u32 	%r583, %tid.x;
	mov.u32 	%r584, %ctaid.x;
	mov.u32 	%r585, %ntid.x;
	mad.lo.s32 	%r1, %r584, %r585, %r583;
	// begin inline asm
	mov.u64 	%rd11, %clock64;
	// end inline asm
	cvt.u32.u64 	%r586, %rd11;
	add.s32 	%r587, %r1, %r586;
	xor.b32  	%r588, %r587, -1429050551;
	mul.lo.s32 	%r1351, %r588, 1099087573;
	add.s32 	%r1359, %r1351, -638133224;
	add.s32 	%r1080, %r1351, 123456789;
	st.local.v2.u32 	[%rd1], {%r1359, %r1080};
	xor.b32  	%r1079, %r1351, 362436069;
	mov.b32 	%r1078, -123459836;
	st.local.v2.u32 	[%rd1+8], {%r1079, %r1078};
	add.s32 	%r1076, %r1351, 5783321;
	mov.b32 	%r1077, -589760388;
	st.local.v2.u32 	[%rd1+16], {%r1077, %r1076};
	setp.eq.s32 	%p1, %r1, 0;
	@%p1 bra 	$L__BB0_115;
	cvt.u64.u32 	%rd43, %r1;
	mov.b32 	%r1063, 0;
	mov.b32 	%r1078, -123459836;
	mov.b32 	%r1077, -589760388;
$L__BB0_2:
	mov.u64 	%rd3, %rd43;
	and.b64  	%rd4, %rd3, 3;
	setp.eq.s64 	%p2, %rd4, 0;
	@%p2 bra 	$L__BB0_114;
	mul.wide.u32 	%rd13, %r1063, 3200;
	mov.u64 	%rd14, precalc_xorwow_matrix;
	add.s64 	%rd5, %rd14, %rd13;
	mov.b32 	%r1076, 0;
	mov.u32 	%r1077, %r1076;
	mov.u32 	%r1078, %r1076;
	mov.u32 	%r1079, %r1076;
	mov.u32 	%r1080, %r1076;
	mov.u32 	%r1069, %r1076;
$L__BB0_4:
	mul.wide.u32 	%rd15, %r1069, 4;
	add.s64 	%rd16, %rd1, %rd15;
	ld.local.u32 	%r19, [%rd16+4];
	shl.b32 	%r20, %r1069, 5;
	mov.b32 	%r1075, 0;
$L__BB0_5:
	.pragma "nounroll";
	shr.u32 	%r594, %r19, %r1075;
	and.b32  	%r595, %r594, 1;
	setp.eq.b32 	%p3, %r595, 1;
	not.pred 	%p4, %p3;
	add.s32 	%r596, %r20, %r1075;
	mul.lo.s32 	%r597, %r596, 5;
	mul.wide.u32 	%rd17, %r597, 4;
	add.s64 	%rd6, %rd5, %rd17;
	@%p4 bra 	$L__BB0_7;
	ld.global.u32 	%r598, [%rd6];
	xor.b32  	%r1080, %r1080, %r598;
	ld.global.u32 	%r599, [%rd6+4];
	xor.b32  	%r1079, %r1079, %r599;
	ld.global.u32 	%r600, [%rd6+8];
	xor.b32  	%r1078, %r1078, %r600;
	ld.global.u32 	%r601, [%rd6+12];
	xor.b32  	%r1077, %r1077, %r601;
	ld.global.u32 	%r602, [%rd6+16];
	xor.b32  	%r1076, %r1076, %r602;
$L__BB0_7:
	and.b32  	%r604, %r594, 2;
	setp.eq.s32 	%p5, %r604, 0;
	@%p5 bra 	$L__BB0_9;
	ld.global.u32 	%r605, [%rd6+20];
	xor.b32  	%r1080, %r1080, %r605;
	ld.global.u32 	%r606, [%rd6+24];
	xor.b32  	%r1079, %r1079, %r606;
	ld.global.u32 	%r607, [%rd6+28];
	xor.b32  	%r1078, %r1078, %r607;
	ld.global.u32 	%r608, [%rd6+32];
	xor.b32  	%r1077, %r1077, %r608;
	ld.global.u32 	%r609, [%rd6+36];
	xor.b32  	%r1076, %r1076, %r609;
$L__BB0_9:
	and.b32  	%r611, %r594, 4;
	setp.eq.s32 	%p6, %r611, 0;
	@%p6 bra 	$L__BB0_11;
	ld.global.u32 	%r612, [%rd6+40];
	xor.b32  	%r1080, %r1080, %r612;
	ld.global.u32 	%r613, [%rd6+44];
	xor.b32  	%r1079, %r1079, %r613;
	ld.global.u32 	%r614, [%rd6+48];
	xor.b32  	%r1078, %r1078, %r614;
	ld.global.u32 	%r615, [%rd6+52];
	xor.b32  	%r1077, %r1077, %r615;
	ld.global.u32 	%r616, [%rd6+56];
	xor.b32  	%r1076, %r1076, %r616;
$L__BB0_11:
	and.b32  	%r618, %r594, 8;
	setp.eq.s32 	%p7, %r618, 0;
	@%p7 bra 	$L__BB0_13;
	ld.global.u32 	%r619, [%rd6+60];
	xor.b32  	%r1080, %r1080, %r619;
	ld.global.u32 	%r620, [%rd6+64];
	xor.b32  	%r1079, %r1079, %r620;
	ld.global.u32 	%r621, [%rd6+68];
	xor.b32  	%r1078, %r1078, %r621;
	ld.global.u32 	%r622, [%rd6+72];
	xor.b32  	%r1077, %r1077, %r622;
	ld.global.u32 	%r623, [%rd6+76];
	xor.b32  	%r1076, %r1076, %r623;
$L__BB0_13:
	and.b32  	%r625, %r594, 16;
	setp.eq.s32 	%p8, %r625, 0;
	@%p8 bra 	$L__BB0_15;
	ld.global.u32 	%r626, [%rd6+80];
	xor.b32  	%r1080, %r1080, %r626;
	ld.global.u32 	%r627, [%rd6+84];
	xor.b32  	%r1079, %r1079, %r627;
	ld.global.u32 	%r628, [%rd6+88];
	xor.b32  	%r1078, %r1078, %r628;
	ld.global.u32 	%r629, [%rd6+92];
	xor.b32  	%r1077, %r1077, %r629;
	ld.global.u32 	%r630, [%rd6+96];
	xor.b32  	%r1076, %r1076, %r630;
$L__BB0_15:
	and.b32  	%r632, %r594, 32;
	setp.eq.s32 	%p9, %r632, 0;
	@%p9 bra 	$L__BB0_17;
	ld.global.u32 	%r633, [%rd6+100];
	xor.b32  	%r1080, %r1080, %r633;
	ld.global.u32 	%r634, [%rd6+104];
	xor.b32  	%r1079, %r1079, %r634;
	ld.global.u32 	%r635, [%rd6+108];
	xor.b32  	%r1078, %r1078, %r635;
	ld.global.u32 	%r636, [%rd6+112];
	xor.b32  	%r1077, %r1077, %r636;
	ld.global.u32 	%r637, [%rd6+116];
	xor.b32  	%r1076, %r1076, %r637;
$L__BB0_17:
	and.b32  	%r639, %r594, 64;
	setp.eq.s32 	%p10, %r639, 0;
	@%p10 bra 	$L__BB0_19;
	ld.global.u32 	%r640, [%rd6+120];
	xor.b32  	%r1080, %r1080, %r640;
	ld.global.u32 	%r641, [%rd6+124];
	xor.b32  	%r1079, %r1079, %r641;
	ld.global.u32 	%r642, [%rd6+128];
	xor.b32  	%r1078, %r1078, %r642;
	ld.global.u32 	%r643, [%rd6+132];
	xor.b32  	%r1077, %r1077, %r643;
	ld.global.u32 	%r644, [%rd6+136];
	xor.b32  	%r1076, %r1076, %r644;
$L__BB0_19:
	and.b32  	%r646, %r594, 128;
	setp.eq.s32 	%p11, %r646, 0;
	@%p11 bra 	$L__BB0_21;
	ld.global.u32 	%r647, [%rd6+140];
	xor.b32  	%r1080, %r1080, %r647;
	ld.global.u32 	%r648, [%rd6+144];
	xor.b32  	%r1079, %r1079, %r648;
	ld.global.u32 	%r649, [%rd6+148];
	xor.b32  	%r1078, %r1078, %r649;
	ld.global.u32 	%r650, [%rd6+152];
	xor.b32  	%r1077, %r1077, %r650;
	ld.global.u32 	%r651, [%rd6+156];
	xor.b32  	%r1076, %r1076, %r651;
$L__BB0_21:
	and.b32  	%r653, %r594, 256;
	setp.eq.s32 	%p12, %r653, 0;
	@%p12 bra 	$L__BB0_23;
	ld.global.u32 	%r654, [%rd6+160];
	xor.b32  	%r1080, %r1080, %r654;
	ld.global.u32 	%r655, [%rd6+164];
	xor.b32  	%r1079, %r1079, %r655;
	ld.global.u32 	%r656, [%rd6+168];
	xor.b32  	%r1078, %r1078, %r656;
	ld.global.u32 	%r657, [%rd6+172];
	xor.b32  	%r1077, %r1077, %r657;
	ld.global.u32 	%r658, [%rd6+176];
	xor.b32  	%r1076, %r1076, %r658;
$L__BB0_23:
	and.b32  	%r660, %r594, 512;
	setp.eq.s32 	%p13, %r660, 0;
	@%p13 bra 	$L__BB0_25;
	ld.global.u32 	%r661, [%rd6+180];
	xor.b32  	%r1080, %r1080, %r661;
	ld.global.u32 	%r662, [%rd6+184];
	xor.b32  	%r1079, %r1079, %r662;
	ld.global.u32 	%r663, [%rd6+188];
	xor.b32  	%r1078, %r1078, %r663;
	ld.global.u32 	%r664, [%rd6+192];
	xor.b32  	%r1077, %r1077, %r664;
	ld.global.u32 	%r665, [%rd6+196];
	xor.b32  	%r1076, %r1076, %r665;
$L__BB0_25:
	and.b32  	%r667, %r594, 1024;
	setp.eq.s32 	%p14, %r667, 0;
	@%p14 bra 	$L__BB0_27;
	ld.global.u32 	%r668, [%rd6+200];
	xor.b32  	%r1080, %r1080, %r668;
	ld.global.u32 	%r669, [%rd6+204];
	xor.b32  	%r1079, %r1079, %r669;
	ld.global.u32 	%r670, [%rd6+208];
	xor.b32  	%r1078, %r1078, %r670;
	ld.global.u32 	%r671, [%rd6+212];
	xor.b32  	%r1077, %r1077, %r671;
	ld.global.u32 	%r672, [%rd6+216];
	xor.b32  	%r1076, %r1076, %r672;
$L__BB0_27:
	and.b32  	%r674, %r594, 2048;
	setp.eq.s32 	%p15, %r674, 0;
	@%p15 bra 	$L__BB0_29;
	ld.global.u32 	%r675, [%rd6+220];
	xor.b32  	%r1080, %r1080, %r675;
	ld.global.u32 	%r676, [%rd6+224];
	xor.b32  	%r1079, %r1079, %r676;
	ld.global.u32 	%r677, [%rd6+228];
	xor.b32  	%r1078, %r1078, %r677;
	ld.global.u32 	%r678, [%rd6+232];
	xor.b32  	%r1077, %r1077, %r678;
	ld.global.u32 	%r679, [%rd6+236];
	xor.b32  	%r1076, %r1076, %r679;
$L__BB0_29:
	and.b32  	%r681, %r594, 4096;
	setp.eq.s32 	%p16, %r681, 0;
	@%p16 bra 	$L__BB0_31;
	ld.global.u32 	%r682, [%rd6+240];
	xor.b32  	%r1080, %r1080, %r682;
	ld.global.u32 	%r683, [%rd6+244];
	xor.b32  	%r1079, %r1079, %r683;
	ld.global.u32 	%r684, [%rd6+248];
	xor.b32  	%r1078, %r1078, %r684;
	ld.global.u32 	%r685, [%rd6+252];
	xor.b32  	%r1077, %r1077, %r685;
	ld.global.u32 	%r686, [%rd6+256];
	xor.b32  	%r1076, %r1076, %r686;
$L__BB0_31:
	and.b32  	%r688, %r594, 8192;
	setp.eq.s32 	%p17, %r688, 0;
	@%p17 bra 	$L__BB0_33;
	ld.global.u32 	%r689, [%rd6+260];
	xor.b32  	%r1080, %r1080, %r689;
	ld.global.u32 	%r690, [%rd6+264];
	xor.b32  	%r1079, %r1079, %r690;
	ld.global.u32 	%r691, [%rd6+268];
	xor.b32  	%r1078, %r1078, %r691;
	ld.global.u32 	%r692, [%rd6+272];
	xor.b32  	%r1077, %r1077, %r692;
	ld.global.u32 	%r693, [%rd6+276];
	xor.b32  	%r1076, %r1076, %r693;
$L__BB0_33:
	and.b32  	%r695, %r594, 16384;
	setp.eq.s32 	%p18, %r695, 0;
	@%p18 bra 	$L__BB0_35;
	ld.global.u32 	%r696, [%rd6+280];
	xor.b32  	%r1080, %r1080, %r696;
	ld.global.u32 	%r697, [%rd6+284];
	xor.b32  	%r1079, %r1079, %r697;
	ld.global.u32 	%r698, [%rd6+288];
	xor.b32  	%r1078, %r1078, %r698;
	ld.global.u32 	%r699, [%rd6+292];
	xor.b32  	%r1077, %r1077, %r699;
	ld.global.u32 	%r700, [%rd6+296];
	xor.b32  	%r1076, %r1076, %r700;
$L__BB0_35:
	and.b32  	%r702, %r594, 32768;
	setp.eq.s32 	%p19, %r702, 0;
	@%p19 bra 	$L__BB0_37;
	ld.global.u32 	%r703, [%rd6+300];
	xor.b32  	%r1080, %r1080, %r703;
	ld.global.u32 	%r704, [%rd6+304];
	xor.b32  	%r1079, %r1079, %r704;
	ld.global.u32 	%r705, [%rd6+308];
	xor.b32  	%r1078, %r1078, %r705;
	ld.global.u32 	%r706, [%rd6+312];
	xor.b32  	%r1077, %r1077, %r706;
	ld.global.u32 	%r707, [%rd6+316];
	xor.b32  	%r1076, %r1076, %r707;
$L__BB0_37:
	add.s32 	%r1075, %r1075, 16;
	setp.ne.s32 	%p20, %r1075, 32;
	@%p20 bra 	$L__BB0_5;
	mad.lo.s32 	%r708, %r1069, -31, %r20;
	add.s32 	%r1069, %r708, 1;
	setp.ne.s32 	%p21, %r1069, 5;
	@%p21 bra 	$L__BB0_4;
	st.local.u32 	[%rd1+4], %r1080;
	st.local.v2.u32 	[%rd1+8], {%r1079, %r1078};
	st.local.v2.u32 	[%rd1+16], {%r1077, %r1076};
	setp.eq.s64 	%p22, %rd4, 1;
	@%p22 bra 	$L__BB0_114;
	mov.b32 	%r1076, 0;
	mov.u32 	%r1077, %r1076;
	mov.u32 	%r1078, %r1076;
	mov.u32 	%r1079, %r1076;
	mov.u32 	%r1080, %r1076;
	mov.u32 	%r1161, %r1076;
$L__BB0_41:
	mul.wide.u32 	%rd18, %r1161, 4;
	add.s64 	%rd19, %rd1, %rd18;
	ld.local.u32 	%r195, [%rd19+4];
	shl.b32 	%r196, %r1161, 5;
	mov.b32 	%r1167, 0;
$L__BB0_42:
	.pragma "nounroll";
	shr.u32 	%r711, %r195, %r1167;
	and.b32  	%r712, %r711, 1;
	setp.eq.b32 	%p23, %r712, 1;
	not.pred 	%p24, %p23;
	add.s32 	%r713, %r196, %r1167;
	mul.lo.s32 	%r714, %r713, 5;
	mul.wide.u32 	%rd20, %r714, 4;
	add.s64 	%rd7, %rd5, %rd20;
	@%p24 bra 	$L__BB0_44;
	ld.global.u32 	%r715, [%rd7];
	xor.b32  	%r1080, %r1080, %r715;
	ld.global.u32 	%r716, [%rd7+4];
	xor.b32  	%r1079, %r1079, %r716;
	ld.global.u32 	%r717, [%rd7+8];
	xor.b32  	%r1078, %r1078, %r717;
	ld.global.u32 	%r718, [%rd7+12];
	xor.b32  	%r1077, %r1077, %r718;
	ld.global.u32 	%r719, [%rd7+16];
	xor.b32  	%r1076, %r1076, %r719;
$L__BB0_44:
	and.b32  	%r721, %r711, 2;
	setp.eq.s32 	%p25, %r721, 0;
	@%p25 bra 	$L__BB0_46;
	ld.global.u32 	%r722, [%rd7+20];
	xor.b32  	%r1080, %r1080, %r722;
	ld.global.u32 	%r723, [%rd7+24];
	xor.b32  	%r1079, %r1079, %r723;
	ld.global.u32 	%r724, [%rd7+28];
	xor.b32  	%r1078, %r1078, %r724;
	ld.global.u32 	%r725, [%rd7+32];
	xor.b32  	%r1077, %r1077, %r725;
	ld.global.u32 	%r726, [%rd7+36];
	xor.b32  	%r1076, %r1076, %r726;
$L__BB0_46:
	and.b32  	%r728, %r711, 4;
	setp.eq.s32 	%p26, %r728, 0;
	@%p26 bra 	$L__BB0_48;
	ld.global.u32 	%r729, [%rd7+40];
	xor.b32  	%r1080, %r1080, %r729;
	ld.global.u32 	%r730, [%rd7+44];
	xor.b32  	%r1079, %r1079, %r730;
	ld.global.u32 	%r731, [%rd7+48];
	xor.b32  	%r1078, %r1078, %r731;
	ld.global.u32 	%r732, [%rd7+52];
	xor.b32  	%r1077, %r1077, %r732;
	ld.global.u32 	%r733, [%rd7+56];
	xor.b32  	%r1076, %r1076, %r733;
$L__BB0_48:
	and.b32  	%r735, %r711, 8;
	setp.eq.s32 	%p27, %r735, 0;
	@%p27 bra 	$L__BB0_50;
	ld.global.u32 	%r736, [%rd7+60];
	xor.b32  	%r1080, %r1080, %r736;
	ld.global.u32 	%r737, [%rd7+64];
	xor.b32  	%r1079, %r1079, %r737;
	ld.global.u32 	%r738, [%rd7+68];
	xor.b32  	%r1078, %r1078, %r738;
	ld.global.u32 	%r739, [%rd7+72];
	xor.b32  	%r1077, %r1077, %r739;
	ld.global.u32 	%r740, [%rd7+76];
	xor.b32  	%r1076, %r1076, %r740;
$L__BB0_50:
	and.b32  	%r742, %r711, 16;
	setp.eq.s32 	%p28, %r742, 0;
	@%p28 bra 	$L__BB0_52;
	ld.global.u32 	%r743, [%rd7+80];
	xor.b32  	%r1080, %r1080, %r743;
	ld.global.u32 	%r744, [%rd7+84];
	xor.b32  	%r1079, %r1079, %r744;
	ld.global.u32 	%r745, [%rd7+88];
	xor.b32  	%r1078, %r1078, %r745;
	ld.global.u32 	%r746, [%rd7+92];
	xor.b32  	%r1077, %r1077, %r746;
	ld.global.u32 	%r747, [%rd7+96];
	xor.b32  	%r1076, %r1076, %r747;
$L__BB0_52:
	and.b32  	%r749, %r711, 32;
	setp.eq.s32 	%p29, %r749, 0;
	@%p29 bra 	$L__BB0_54;
	ld.global.u32 	%r750, [%rd7+100];
	xor.b32  	%r1080, %r1080, %r750;
	ld.global.u32 	%r751, [%rd7+104];
	xor.b32  	%r1079, %r1079, %r751;
	ld.global.u32 	%r752, [%rd7+108];
	xor.b32  	%r1078, %r1078, %r752;
	ld.global.u32 	%r753, [%rd7+112];
	xor.b32  	%r1077, %r1077, %r753;
	ld.global.u32 	%r754, [%rd7+116];
	xor.b32  	%r1076, %r1076, %r754;
$L__BB0_54:
	and.b32  	%r756, %r711, 64;
	setp.eq.s32 	%p30, %r756, 0;
	@%p30 bra 	$L__BB0_56;
	ld.global.u32 	%r757, [%rd7+120];
	xor.b32  	%r1080, %r1080, %r757;
	ld.global.u32 	%r758, [%rd7+124];
	xor.b32  	%r1079, %r1079, %r758;
	ld.global.u32 	%r759, [%rd7+128];
	xor.b32  	%r1078, %r1078, %r759;
	ld.global.u32 	%r760, [%rd7+132];
	xor.b32  	%r1077, %r1077, %r760;
	ld.global.u32 	%r761, [%rd7+136];
	xor.b32  	%r1076, %r1076, %r761;
$L__BB0_56:
	and.b32  	%r763, %r711, 128;
	setp.eq.s32 	%p31, %r763, 0;
	@%p31 bra 	$L__BB0_58;
	ld.global.u32 	%r764, [%rd7+140];
	xor.b32  	%r1080, %r1080, %r764;
	ld.global.u32 	%r765, [%rd7+144];
	xor.b32  	%r1079, %r1079, %r765;
	ld.global.u32 	%r766, [%rd7+148];
	xor.b32  	%r1078, %r1078, %r766;
	ld.global.u32 	%r767, [%rd7+152];
	xor.b32  	%r1077, %r1077, %r767;
	ld.global.u32 	%r768, [%rd7+156];
	xor.b32  	%r1076, %r1076, %r768;
$L__BB0_58:
	and.b32  	%r770, %r711, 256;
	setp.eq.s32 	%p32, %r770, 0;
	@%p32 bra 	$L__BB0_60;
	ld.global.u32 	%r771, [%rd7+160];
	xor.b32  	%r1080, %r1080, %r771;
	ld.global.u32 	%r772, [%rd7+164];
	xor.b32  	%r1079, %r1079, %r772;
	ld.global.u32 	%r773, [%rd7+168];
	xor.b32  	%r1078, %r1078, %r773;
	ld.global.u32 	%r774, [%rd7+172];
	xor.b32  	%r1077, %r1077, %r774;
	ld.global.u32 	%r775, [%rd7+176];
	xor.b32  	%r1076, %r1076, %r775;
$L__BB0_60:
	and.b32  	%r777, %r711, 512;
	setp.eq.s32 	%p33, %r777, 0;
	@%p33 bra 	$L__BB0_62;
	ld.global.u32 	%r778, [%rd7+180];
	xor.b32  	%r1080, %r1080, %r778;
	ld.global.u32 	%r779, [%rd7+184];
	xor.b32  	%r1079, %r1079, %r779;
	ld.global.u32 	%r780, [%rd7+188];
	xor.b32  	%r1078, %r1078, %r780;
	ld.global.u32 	%r781, [%rd7+192];
	xor.b32  	%r1077, %r1077, %r781;
	ld.global.u32 	%r782, [%rd7+196];
	xor.b32  	%r1076, %r1076, %r782;
$L__BB0_62:
	and.b32  	%r784, %r711, 1024;
	setp.eq.s32 	%p34, %r784, 0;
	@%p34 bra 	$L__BB0_64;
	ld.global.u32 	%r785, [%rd7+200];
	xor.b32  	%r1080, %r1080, %r785;
	ld.global.u32 	%r786, [%rd7+204];
	xor.b32  	%r1079, %r1079, %r786;
	ld.global.u32 	%r787, [%rd7+208];
	xor.b32  	%r1078, %r1078, %r787;
	ld.global.u32 	%r788, [%rd7+212];
	xor.b32  	%r1077, %r1077, %r788;
	ld.global.u32 	%r789, [%rd7+216];
	xor.b32  	%r1076, %r1076, %r789;
$L__BB0_64:
	and.b32  	%r791, %r711, 2048;
	setp.eq.s32 	%p35, %r791, 0;
	@%p35 bra 	$L__BB0_66;
	ld.global.u32 	%r792, [%rd7+220];
	xor.b32  	%r1080, %r1080, %r792;
	ld.global.u32 	%r793, [%rd7+224];
	xor.b32  	%r1079, %r1079, %r793;
	ld.global.u32 	%r794, [%rd7+228];
	xor.b32  	%r1078, %r1078, %r794;
	ld.global.u32 	%r795, [%rd7+232];
	xor.b32  	%r1077, %r1077, %r795;
	ld.global.u32 	%r796, [%rd7+236];
	xor.b32  	%r1076, %r1076, %r796;
$L__BB0_66:
	and.b32  	%r798, %r711, 4096;
	setp.eq.s32 	%p36, %r798, 0;
	@%p36 bra 	$L__BB0_68;
	ld.global.u32 	%r799, [%rd7+240];
	xor.b32  	%r1080, %r1080, %r799;
	ld.global.u32 	%r800, [%rd7+244];
	xor.b32  	%r1079, %r1079, %r800;
	ld.global.u32 	%r801, [%rd7+248];
	xor.b32  	%r1078, %r1078, %r801;
	ld.global.u32 	%r802, [%rd7+252];
	xor.b32  	%r1077, %r1077, %r802;
	ld.global.u32 	%r803, [%rd7+256];
	xor.b32  	%r1076, %r1076, %r803;
$L__BB0_68:
	and.b32  	%r805, %r711, 8192;
	setp.eq.s32 	%p37, %r805, 0;
	@%p37 bra 	$L__BB0_70;
	ld.global.u32 	%r806, [%rd7+260];
	xor.b32  	%r1080, %r1080, %r806;
	ld.global.u32 	%r807, [%rd7+264];
	xor.b32  	%r1079, %r1079, %r807;
	ld.global.u32 	%r808, [%rd7+268];
	xor.b32  	%r1078, %r1078, %r808;
	ld.global.u32 	%r809, [%rd7+272];
	xor.b32  	%r1077, %r1077, %r809;
	ld.global.u32 	%r810, [%rd7+276];
	xor.b32  	%r1076, %r1076, %r810;
$L__BB0_70:
	and.b32  	%r812, %r711, 16384;
	setp.eq.s32 	%p38, %r812, 0;
	@%p38 bra 	$L__BB0_72;
	ld.global.u32 	%r813, [%rd7+280];
	xor.b32  	%r1080, %r1080, %r813;
	ld.global.u32 	%r814, [%rd7+284];
	xor.b32  	%r1079, %r1079, %r814;
	ld.global.u32 	%r815, [%rd7+288];
	xor.b32  	%r1078, %r1078, %r815;
	ld.global.u32 	%r816, [%rd7+292];
	xor.b32  	%r1077, %r1077, %r816;
	ld.global.u32 	%r817, [%rd7+296];
	xor.b32  	%r1076, %r1076, %r817;
$L__BB0_72:
	and.b32  	%r819, %r711, 32768;
	setp.eq.s32 	%p39, %r819, 0;
	@%p39 bra 	$L__BB0_74;
	ld.global.u32 	%r820, [%rd7+300];
	xor.b32  	%r1080, %r1080, %r820;
	ld.global.u32 	%r821, [%rd7+304];
	xor.b32  	%r1079, %r1079, %r821;
	ld.global.u32 	%r822, [%rd7+308];
	xor.b32  	%r1078, %r1078, %r822;
	ld.global.u32 	%r823, [%rd7+312];
	xor.b32  	%r1077, %r1077, %r823;
	ld.global.u32 	%r824, [%rd7+316];
	xor.b32  	%r1076, %r1076, %r824;
$L__BB0_74:
	add.s32 	%r1167, %r1167, 16;
	setp.ne.s32 	%p40, %r1167, 32;
	@%p40 bra 	$L__BB0_42;
	mad.lo.s32 	%r825, %r1161, -31, %r196;
	add.s32 	%r1161, %r825, 1;
	setp.ne.s32 	%p41, %r1161, 5;
	@%p41 bra 	$L__BB0_41;
	st.local.u32 	[%rd1+4], %r1080;
	st.local.v2.u32 	[%rd1+8], {%r1079, %r1078};
	st.local.v2.u32 	[%rd1+16], {%r1077, %r1076};
	setp.ne.s64 	%p42, %rd4, 3;
	@%p42 bra 	$L__BB0_114;
	mov.b32 	%r1076, 0;
	mov.u32 	%r1077, %r1076;
	mov.u32 	%r1078, %r1076;
	mov.u32 	%r1079, %r1076;
	mov.u32 	%r1080, %r1076;
	mov.u32 	%r1253, %r1076;
$L__BB0_78:
	mul.wide.u32 	%rd21, %r1253, 4;
	add.s64 	%rd22, %rd1, %rd21;
	ld.local.u32 	%r371, [%rd22+4];
	shl.b32 	%r372, %r1253, 5;
	mov.b32 	%r1259, 0;
$L__BB0_79:
	.pragma "nounroll";
	shr.u32 	%r828, %r371, %r1259;
	and.b32  	%r829, %r828, 1;
	setp.eq.b32 	%p43, %r829, 1;
	not.pred 	%p44, %p43;
	add.s32 	%r830, %r372, %r1259;
	mul.lo.s32 	%r831, %r830, 5;
	mul.wide.u32 	%rd23, %r831, 4;
	add.s64 	%rd8, %rd5, %rd23;
	@%p44 bra 	$L__BB0_81;
	ld.global.u32 	%r832, [%rd8];
	xor.b32  	%r1080, %r1080, %r832;
	ld.global.u32 	%r833, [%rd8+4];
	xor.b32  	%r1079, %r1079, %r833;
	ld.global.u32 	%r834, [%rd8+8];
	xor.b32  	%r1078, %r1078, %r834;
	ld.global.u32 	%r835, [%rd8+12];
	xor.b32  	%r1077, %r1077, %r835;
	ld.global.u32 	%r836, [%rd8+16];
	xor.b32  	%r1076, %r1076, %r836;
$L__BB0_81:
	and.b32  	%r838, %r828, 2;
	setp.eq.s32 	%p45, %r838, 0;
	@%p45 bra 	$L__BB0_83;
	ld.global.u32 	%r839, [%rd8+20];
	xor.b32  	%r1080, %r1080, %r839;
	ld.global.u32 	%r840, [%rd8+24];
	xor.b32  	%r1079, %r1079, %r840;
	ld.global.u32 	%r841, [%rd8+28];
	xor.b32  	%r1078, %r1078, %r841;
	ld.global.u32 	%r842, [%rd8+32];
	xor.b32  	%r1077, %r1077, %r842;
	ld.global.u32 	%r843, [%rd8+36];
	xor.b32  	%r1076, %r1076, %r843;
$L__BB0_83:
	and.b32  	%r845, %r828, 4;
	setp.eq.s32 	%p46, %r845, 0;
	@%p46 bra 	$L__BB0_85;
	ld.global.u32 	%r846, [%rd8+40];
	xor.b32  	%r1080, %r1080, %r846;
	ld.global.u32 	%r847, [%rd8+44];
	xor.b32  	%r1079, %r1079, %r847;
	ld.global.u32 	%r848, [%rd8+48];
	xor.b32  	%r1078, %r1078, %r848;
	ld.global.u32 	%r849, [%rd8+52];
	xor.b32  	%r1077, %r1077, %r849;
	ld.global.u32 	%r850, [%rd8+56];
	xor.b32  	%r1076, %r1076, %r850;
$L__BB0_85:
	and.b32  	%r852, %r828, 8;
	setp.eq.s32 	%p47, %r852, 0;
	@%p47 bra 	$L__BB0_87;
	ld.global.u32 	%r853, [%rd8+60];
	xor.b32  	%r1080, %r1080, %r853;
	ld.global.u32 	%r854, [%rd8+64];
	xor.b32  	%r1079, %r1079, %r854;
	ld.global.u32 	%r855, [%rd8+68];
	xor.b32  	%r1078, %r1078, %r855;
	ld.global.u32 	%r856, [%rd8+72];
	xor.b32  	%r1077, %r1077, %r856;
	ld.global.u32 	%r857, [%rd8+76];
	xor.b32  	%r1076, %r1076, %r857;
$L__BB0_87:
	and.b32  	%r859, %r828, 16;
	setp.eq.s32 	%p48, %r859, 0;
	@%p48 bra 	$L__BB0_89;
	ld.global.u32 	%r860, [%rd8+80];
	xor.b32  	%r1080, %r1080, %r860;
	ld.global.u32 	%r861, [%rd8+84];
	xor.b32  	%r1079, %r1079, %r861;
	ld.global.u32 	%r862, [%rd8+88];
	xor.b32  	%r1078, %r1078, %r862;
	ld.global.u32 	%r863, [%rd8+92];
	xor.b32  	%r1077, %r1077, %r863;
	ld.global.u32 	%r864, [%rd8+96];
	xor.b32  	%r1076, %r1076, %r864;
$L__BB0_89:
	and.b32  	%r866, %r828, 32;
	setp.eq.s32 	%p49, %r866, 0;
	@%p49 bra 	$L__BB0_91;
	ld.global.u32 	%r867, [%rd8+100];
	xor.b32  	%r1080, %r1080, %r867;
	ld.global.u32 	%r868, [%rd8+104];
	xor.b32  	%r1079, %r1079, %r868;
	ld.global.u32 	%r869, [%rd8+108];
	xor.b32  	%r1078, %r1078, %r869;
	ld.global.u32 	%r870, [%rd8+112];
	xor.b32  	%r1077, %r1077, %r870;
	ld.global.u32 	%r871, [%rd8+116];
	xor.b32  	%r1076, %r1076, %r871;
$L__BB0_91:
	and.b32  	%r873, %r828, 64;
	setp.eq.s32 	%p50, %r873, 0;
	@%p50 bra 	$L__BB0_93;
	ld.global.u32 	%r874, [%rd8+120];
	xor.b32  	%r1080, %r1080, %r874;
	ld.global.u32 	%r875, [%rd8+124];
	xor.b32  	%r1079, %r1079, %r875;
	ld.global.u32 	%r876, [%rd8+128];
	xor.b32  	%r1078, %r1078, %r876;
	ld.global.u32 	%r877, [%rd8+132];
	xor.b32  	%r1077, %r1077, %r877;
	ld.global.u32 	%r878, [%rd8+136];
	xor.b32  	%r1076, %r1076, %r878;
$L__BB0_93:
	and.b32  	%r880, %r828, 128;
	setp.eq.s32 	%p51, %r880, 0;
	@%p51 bra 	$L__BB0_95;
	ld.global.u32 	%r881, [%rd8+140];
	xor.b32  	%r1080, %r1080, %r881;
	ld.global.u32 	%r882, [%rd8+144];
	xor.b32  	%r1079, %r1079, %r882;
	ld.global.u32 	%r883, [%rd8+148];
	xor.b32  	%r1078, %r1078, %r883;
	ld.global.u32 	%r884, [%rd8+152];
	xor.b32  	%r1077, %r1077, %r884;
	ld.global.u32 	%r885, [%rd8+156];
	xor.b32  	%r1076, %r1076, %r885;
$L__BB0_95:
	and.b32  	%r887, %r828, 256;
	setp.eq.s32 	%p52, %r887, 0;
	@%p52 bra 	$L__BB0_97;
	ld.global.u32 	%r888, [%rd8+160];
	xor.b32  	%r1080, %r1080, %r888;
	ld.global.u32 	%r889, [%rd8+164];
	xor.b32  	%r1079, %r1079, %r889;
	ld.global.u32 	%r890, [%rd8+168];
	xor.b32  	%r1078, %r1078, %r890;
	ld.global.u32 	%r891, [%rd8+172];
	xor.b32  	%r1077, %r1077, %r891;
	ld.global.u32 	%r892, [%rd8+176];
	xor.b32  	%r1076, %r1076, %r892;
$L__BB0_97:
	and.b32  	%r894, %r828, 512;
	setp.eq.s32 	%p53, %r894, 0;
	@%p53 bra 	$L__BB0_99;
	ld.global.u32 	%r895, [%rd8+180];
	xor.b32  	%r1080, %r1080, %r895;
	ld.global.u32 	%r896, [%rd8+184];
	xor.b32  	%r1079, %r1079, %r896;
	ld.global.u32 	%r897, [%rd8+188];
	xor.b32  	%r1078, %r1078, %r897;
	ld.global.u32 	%r898, [%rd8+192];
	xor.b32  	%r1077, %r1077, %r898;
	ld.global.u32 	%r899, [%rd8+196];
	xor.b32  	%r1076, %r1076, %r899;
$L__BB0_99:
	and.b32  	%r901, %r828, 1024;
	setp.eq.s32 	%p54, %r901, 0;
	@%p54 bra 	$L__BB0_101;
	ld.global.u32 	%r902, [%rd8+200];
	xor.b32  	%r1080, %r1080, %r902;
	ld.global.u32 	%r903, [%rd8+204];
	xor.b32  	%r1079, %r1079, %r903;
	ld.global.u32 	%r904, [%rd8+208];
	xor.b32  	%r1078, %r1078, %r904;
	ld.global.u32 	%r905, [%rd8+212];
	xor.b32  	%r1077, %r1077, %r905;
	ld.global.u32 	%r906, [%rd8+216];
	xor.b32  	%r1076, %r1076, %r906;
$L__BB0_101:
	and.b32  	%r908, %r828, 2048;
	setp.eq.s32 	%p55, %r908, 0;
	@%p55 bra 	$L__BB0_103;
	ld.global.u32 	%r909, [%rd8+220];
	xor.b32  	%r1080, %r1080, %r909;
	ld.global.u32 	%r910, [%rd8+224];
	xor.b32  	%r1079, %r1079, %r910;
	ld.global.u32 	%r911, [%rd8+228];
	xor.b32  	%r1078, %r1078, %r911;
	ld.global.u32 	%r912, [%rd8+232];
	xor.b32  	%r1077, %r1077, %r912;
	ld.global.u32 	%r913, [%rd8+236];
	xor.b32  	%r1076, %r1076, %r913;
$L__BB0_103:
	and.b32  	%r915, %r828, 4096;
	setp.eq.s32 	%p56, %r915, 0;
	@%p56 bra 	$L__BB0_105;
	ld.global.u32 	%r916, [%rd8+240];
	xor.b32  	%r1080, %r1080, %r916;
	ld.global.u32 	%r917, [%rd8+244];
	xor.b32  	%r1079, %r1079, %r917;
	ld.global.u32 	%r918, [%rd8+248];
	xor.b32  	%r1078, %r1078, %r918;
	ld.global.u32 	%r919, [%rd8+252];
	xor.b32  	%r1077, %r1077, %r919;
	ld.global.u32 	%r920, [%rd8+256];
	xor.b32  	%r1076, %r1076, %r920;
$L__BB0_105:
	and.b32  	%r922, %r828, 8192;
	setp.eq.s32 	%p57, %r922, 0;
	@%p57 bra 	$L__BB0_107;
	ld.global.u32 	%r923, [%rd8+260];
	xor.b32  	%r1080, %r1080, %r923;
	ld.global.u32 	%r924, [%rd8+264];
	xor.b32  	%r1079, %r1079, %r924;
	ld.global.u32 	%r925, [%rd8+268];
	xor.b32  	%r1078, %r1078, %r925;
	ld.global.u32 	%r926, [%rd8+272];
	xor.b32  	%r1077, %r1077, %r926;
	ld.global.u32 	%r927, [%rd8+276];
	xor.b32  	%r1076, %r1076, %r927;
$L__BB0_107:
	and.b32  	%r929, %r828, 16384;
	setp.eq.s32 	%p58, %r929, 0;
	@%p58 bra 	$L__BB0_109;
	ld.global.u32 	%r930, [%rd8+280];
	xor.b32  	%r1080, %r1080, %r930;
	ld.global.u32 	%r931, [%rd8+284];
	xor.b32  	%r1079, %r1079, %r931;
	ld.global.u32 	%r932, [%rd8+288];
	xor.b32  	%r1078, %r1078, %r932;
	ld.global.u32 	%r933, [%rd8+292];
	xor.b32  	%r1077, %r1077, %r933;
	ld.global.u32 	%r934, [%rd8+296];
	xor.b32  	%r1076, %r1076, %r934;
$L__BB0_109:
	and.b32  	%r936, %r828, 32768;
	setp.eq.s32 	%p59, %r936, 0;
	@%p59 bra 	$L__BB0_111;
	ld.global.u32 	%r937, [%rd8+300];
	xor.b32  	%r1080, %r1080, %r937;
	ld.global.u32 	%r938, [%rd8+304];
	xor.b32  	%r1079, %r1079, %r938;
	ld.global.u32 	%r939, [%rd8+308];
	xor.b32  	%r1078, %r1078, %r939;
	ld.global.u32 	%r940, [%rd8+312];
	xor.b32  	%r1077, %r1077, %r940;
	ld.global.u32 	%r941, [%rd8+316];
	xor.b32  	%r1076, %r1076, %r941;
$L__BB0_111:
	add.s32 	%r1259, %r1259, 16;
	setp.ne.s32 	%p60, %r1259, 32;
	@%p60 bra 	$L__BB0_79;
	mad.lo.s32 	%r942, %r1253, -31, %r372;
	add.s32 	%r1253, %r942, 1;
	setp.ne.s32 	%p61, %r1253, 5;
	@%p61 bra 	$L__BB0_78;
	st.local.u32 	[%rd1+4], %r1080;
	st.local.v2.u32 	[%rd1+8], {%r1079, %r1078};
	st.local.v2.u32 	[%rd1+16], {%r1077, %r1076};
$L__BB0_114:
	shr.u64 	%rd43, %rd3, 2;
	add.s32 	%r1063, %r1063, 1;
	setp.gt.u64 	%p62, %rd3, 3;
	@%p62 bra 	$L__BB0_2;
$L__BB0_115:
	setp.eq.s32 	%p63, %r580, 0;
	mov.b32 	%r1366, 0;
	@%p63 bra 	$L__BB0_122;
	setp.eq.s32 	%p64, %r580, 1;
	mov.b32 	%r1366, 0;
	@%p64 bra 	$L__BB0_120;
	and.b32  	%r947, %r580, -2;
	neg.s32 	%r1350, %r947;
	mov.b32 	%r1366, 0;
$L__BB0_118:
	shr.u32 	%r948, %r1080, 2;
	xor.b32  	%r949, %r948, %r1080;
	shl.b32 	%r950, %r1076, 4;
	shl.b32 	%r951, %r949, 1;
	xor.b32  	%r952, %r951, %r950;
	xor.b32  	%r953, %r952, %r949;
	xor.b32  	%r954, %r953, %r1076;
	add.s32 	%r955, %r1351, -638133224;
	add.s32 	%r956, %r955, %r954;
	add.s32 	%r957, %r956, 362437;
	shr.u32 	%r958, %r1079, 2;
	xor.b32  	%r959, %r958, %r1079;
	shl.b32 	%r960, %r954, 4;
	shl.b32 	%r961, %r959, 1;
	xor.b32  	%r962, %r961, %r960;
	xor.b32  	%r963, %r962, %r959;
	xor.b32  	%r964, %r963, %r954;
	add.s32 	%r965, %r955, %r964;
	add.s32 	%r966, %r965, 724874;
	cvt.u64.u32 	%rd24, %r957;
	mul.wide.u32 	%rd25, %r966, 2097152;
	xor.b64  	%rd26, %rd25, %rd24;
	cvt.rn.f64.u64 	%fd1, %rd26;
	fma.rn.f64 	%fd2, %fd1, 0d3CA0000000000000, 0d3C90000000000000;
	shr.u32 	%r967, %r1078, 2;
	xor.b32  	%r968, %r967, %r1078;
	shl.b32 	%r969, %r964, 4;
	shl.b32 	%r970, %r968, 1;
	xor.b32  	%r971, %r970, %r969;
	xor.b32  	%r972, %r971, %r968;
	xor.b32  	%r973, %r972, %r964;
	add.s32 	%r974, %r955, %r973;
	add.s32 	%r975, %r974, 1087311;
	shr.u32 	%r976, %r1077, 2;
	xor.b32  	%r977, %r976, %r1077;
	shl.b32 	%r978, %r973, 4;
	shl.b32 	%r979, %r977, 1;
	xor.b32  	%r980, %r979, %r978;
	xor.b32  	%r981, %r980, %r977;
	xor.b32  	%r1080, %r981, %r973;
	add.s32 	%r982, %r955, %r1080;
	add.s32 	%r983, %r982, 1449748;
	cvt.u64.u32 	%rd27, %r975;
	mul.wide.u32 	%rd28, %r983, 2097152;
	xor.b64  	%rd29, %rd28, %rd27;
	cvt.rn.f64.u64 	%fd3, %rd29;
	fma.rn.f64 	%fd4, %fd3, 0d3CA0000000000000, 0d3C90000000000000;
	mul.f64 	%fd5, %fd4, %fd4;
	fma.rn.f64 	%fd6, %fd2, %fd2, %fd5;
	setp.ge.f64 	%p65, %fd6, 0d3FF0000000000000;
	selp.u32 	%r984, 1, 0, %p65;
	add.s32 	%r985, %r1366, %r984;
	shr.u32 	%r986, %r1076, 2;
	xor.b32  	%r987, %r986, %r1076;
	shl.b32 	%r988, %r1080, 4;
	shl.b32 	%r989, %r987, 1;
	xor.b32  	%r990, %r989, %r988;
	xor.b32  	%r991, %r990, %r987;
	xor.b32  	%r1079, %r991, %r1080;
	add.s32 	%r992, %r955, %r1079;
	add.s32 	%r993, %r992, 1812185;
	shr.u32 	%r994, %r954, 2;
	xor.b32  	%r995, %r994, %r954;
	shl.b32 	%r996, %r1079, 4;
	shl.b32 	%r997, %r995, 1;
	xor.b32  	%r998, %r997, %r996;
	xor.b32  	%r999, %r998, %r995;
	xor.b32  	%r1078, %r999, %r1079;
	add.s32 	%r1000, %r955, %r1078;
	add.s32 	%r1001, %r1000, 2174622;
	cvt.u64.u32 	%rd30, %r993;
	mul.wide.u32 	%rd31, %r1001, 2097152;
	xor.b64  	%rd32, %rd31, %rd30;
	cvt.rn.f64.u64 	%fd7, %rd32;
	fma.rn.f64 	%fd8, %fd7, 0d3CA0000000000000, 0d3C90000000000000;
	shr.u32 	%r1002, %r964, 2;
	xor.b32  	%r1003, %r1002, %r964;
	shl.b32 	%r1004, %r1078, 4;
	shl.b32 	%r1005, %r1003, 1;
	xor.b32  	%r1006, %r1005, %r1004;
	xor.b32  	%r1007, %r1006, %r1003;
	xor.b32  	%r1077, %r1007, %r1078;
	add.s32 	%r1008, %r955, %r1077;
	add.s32 	%r1009, %r1008, 2537059;
	shr.u32 	%r1010, %r973, 2;
	xor.b32  	%r1011, %r1010, %r973;
	shl.b32 	%r1012, %r1077, 4;
	shl.b32 	%r1013, %r1011, 1;
	xor.b32  	%r1014, %r1013, %r1012;
	xor.b32  	%r1015, %r1014, %r1011;
	xor.b32  	%r1076, %r1015, %r1077;
	add.s32 	%r1016, %r955, %r1076;
	add.s32 	%r1017, %r1016, 2899496;
	cvt.u64.u32 	%rd33, %r1009;
	mul.wide.u32 	%rd34, %r1017, 2097152;
	xor.b64  	%rd35, %rd34, %rd33;
	cvt.rn.f64.u64 	%fd9, %rd35;
	fma.rn.f64 	%fd10, %fd9, 0d3CA0000000000000, 0d3C90000000000000;
	mul.f64 	%fd11, %fd10, %fd10;
	fma.rn.f64 	%fd12, %fd8, %fd8, %fd11;
	setp.ge.f64 	%p66, %fd12, 0d3FF0000000000000;
	selp.u32 	%r1018, 1, 0, %p66;
	add.s32 	%r1366, %r985, %r1018;
	add.s32 	%r1351, %r1351, 2899496;
	add.s32 	%r1350, %r1350, 2;
	setp.ne.s32 	%p67, %r1350, 0;
	@%p67 bra 	$L__BB0_118;
	add.s32 	%r1359, %r1351, -638133224;
$L__BB0_120:
	and.b32  	%r1019, %r580, 1;
	setp.eq.b32 	%p68, %r1019, 1;
	not.pred 	%p69, %p68;
	@%p69 bra 	$L__BB0_122;
	shr.u32 	%r1020, %r1080, 2;
	xor.b32  	%r1021, %r1020, %r1080;
	shl.b32 	%r1022, %r1076, 4;
	shl.b32 	%r1023, %r1021, 1;
	xor.b32  	%r1024, %r1023, %r1022;
	xor.b32  	%r1025, %r1024, %r1021;
	xor.b32  	%r1026, %r1025, %r1076;
	add.s32 	%r1027, %r1359, %r1026;
	add.s32 	%r1028, %r1027, 362437;
	shr.u32 	%r1029, %r1079, 2;
	xor.b32  	%r1030, %r1029, %r1079;
	shl.b32 	%r1031, %r1026, 4;
	shl.b32 	%r1032, %r1030, 1;
	xor.b32  	%r1033, %r1032, %r1031;
	xor.b32  	%r1034, %r1033, %r1030;
	xor.b32  	%r1035, %r1034, %r1026;
	add.s32 	%r1036, %r1359, %r1035;
	add.s32 	%r1037, %r1036, 724874;
	cvt.u64.u32 	%rd36, %r1028;
	mul.wide.u32 	%rd37, %r1037, 2097152;
	xor.b64  	%rd38, %rd37, %rd36;
	cvt.rn.f64.u64 	%fd13, %rd38;
	fma.rn.f64 	%fd14, %fd13, 0d3CA0000000000000, 0d3C90000000000000;
	shr.u32 	%r1038, %r1078, 2;
	xor.b32  	%r1039, %r1038, %r1078;
	shl.b32 	%r1040, %r1035, 4;
	shl.b32 	%r1041, %r1039, 1;
	xor.b32  	%r1042, %r1041, %r1040;
	xor.b32  	%r1043, %r1042, %r1039;
	xor.b32  	%r1044, %r1043, %r1035;
	add.s32 	%r1045, %r1359, %r1044;
	add.s32 	%r1046, %r1045, 1087311;
	shr.u32 	%r1047, %r1077, 2;
	xor.b32  	%r1048, %r1047, %r1077;
	shl.b32 	%r1049, %r1044, 4;
	shl.b32 	%r1050, %r1048, 1;
	xor.b32  	%r1051, %r1050, %r1049;
	xor.b32  	%r1052, %r1051, %r1048;
	xor.b32  	%r1053, %r1052, %r1044;
	add.s32 	%r1054, %r1359, %r1053;
	add.s32 	%r1055, %r1054, 1449748;
	cvt.u64.u32 	%rd39, %r1046;
	mul.wide.u32 	%rd40, %r1055, 2097152;
	xor.b64  	%rd41, %rd40, %rd39;
	cvt.rn.f64.u64 	%fd15, %rd41;
	fma.rn.f64 	%fd16, %fd15, 0d3CA0000000000000, 0d3C90000000000000;
	mul.f64 	%fd17, %fd16, %fd16;
	fma.rn.f64 	%fd18, %fd14, %fd14, %fd17;
	setp.ge.f64 	%p70, %fd18, 0d3FF0000000000000;
	selp.u32 	%r1056, 1, 0, %p70;
	add.s32 	%r1366, %r1366, %r1056;
$L__BB0_122:
	cvta.to.global.u64 	%rd42, %rd10;
	atom.global.add.u32 	%r1057, [%rd42], %r1366;
	ret;

}


// ===== COMPILED SASS (sm_100) =====

	.target	sm_100

	.elftype	@"ET_EXEC"


//--------------------- .note.nv.tkinfo           --------------------------
	.section	.note.nv.tkinfo,"",@"SHT_NOTE"
	.sectionflags	@"SHF_NOTE_NV_TKINFO"
	.tkinfo
        /*0018*/ 	.word	0x00000002
        /*0030*/ 	.string	""
        /*0030*/ 	.string	"ptxas"
        /*0030*/ 	.string	"Cuda compilation tools, release 13.0, V13.0.88"
        /*0030*/ 	.string	"Build cuda_13.0.r13.0/compiler.36424714_0"
        /*0030*/ 	.string	"-arch sm_100 -m 64 "



//--------------------- .note.nv.cuinfo           --------------------------
	.section	.note.nv.cuinfo,"",@"SHT_NOTE"
	.sectionflags	@"SHF_NOTE_NV_CUINFO"
        /*0018*/ 	.short	0x0002
        /*001a*/ 	.short	0x0064
        /*001c*/ 	.short	0x0082
	.zero		2


//--------------------- .nv.info                  --------------------------
	.section	.nv.info,"",@"SHT_CUDA_INFO"
	.align	4


	//----- nvinfo : EIATTR_REGCOUNT
	.align		4
        /*0000*/ 	.byte	0x04, 0x2f
        /*0002*/ 	.short	(.L_10 - .L_9)
	.align		4
.L_9:
        /*0004*/ 	.word	index@(_Z12monteCarloPIPjj)
        /*0008*/ 	.word	0x0000001f


	//----- nvinfo : EIATTR_FRAME_SIZE
	.align		4
.L_10:
        /*000c*/ 	.byte	0x04, 0x11
        /*000e*/ 	.short	(.L_12 - .L_11)
	.align		4
.L_11:
        /*0010*/ 	.word	index@(_Z12monteCarloPIPjj)
        /*0014*/ 	.word	0x00000030


	//----- nvinfo : EIATTR_MIN_STACK_SIZE
	.align		4
.L_12:
        /*0018*/ 	.byte	0x04, 0x12
        /*001a*/ 	.short	(.L_14 - .L_13)
	.align		4
.L_13:
        /*001c*/ 	.word	index@(_Z12monteCarloPIPjj)
        /*0020*/ 	.word	0x00000030
.L_14:


//--------------------- .nv.compat                --------------------------
	.section	.nv.compat,"",@"SHT_CUDA_COMPAT_INFO"
	.align	4
        /*0000*/ 	.byte	0x02, 0x09, 0x00, 0x00, 0x02, 0x02, 0x01, 0x00, 0x02, 0x05, 0x05, 0x00, 0x03, 0x07, 0x01, 0x01
        /*0010*/ 	.byte	0x02, 0x03, 0x00, 0x00, 0x02, 0x06, 0x01, 0x00, 0x04, 0x0b, 0x08, 0x00, 0x01, 0x00, 0x00, 0x00
        /*0020*/ 	.byte	0x00, 0x00, 0x00, 0x00


//--------------------- .nv.info._Z12monteCarloPIPjj --------------------------
	.section	.nv.info._Z12monteCarloPIPjj,"",@"SHT_CUDA_INFO"
	.sectionflags	@""
	.align	4


	//----- nvinfo : EIATTR_CUDA_API_VERSION
	.align		4
        /*0000*/ 	.byte	0x04, 0x37
        /*0002*/ 	.short	(.L_16 - .L_15)
.L_15:
        /*0004*/ 	.word	0x00000082


	//----- nvinfo : EIATTR_KPARAM_INFO
	.align		4
.L_16:
        /*0008*/ 	.byte	0x04, 0x17
        /*000a*/ 	.short	(.L_18 - .L_17)
.L_17:
        /*000c*/ 	.word	0x00000000
        /*0010*/ 	.short	0x0001
        /*0012*/ 	.short	0x0008
        /*0014*/ 	.byte	0x00, 0xf0, 0x11, 0x00


	//----- nvinfo : EIATTR_KPARAM_INFO
	.align		4
.L_18:
        /*0018*/ 	.byte	0x04, 0x17
        /*001a*/ 	.short	(.L_20 - .L_19)
.L_19:
        /*001c*/ 	.word	0x00000000
        /*0020*/ 	.short	0x0000
        /*0022*/ 	.short	0x0000
        /*0024*/ 	.byte	0x00, 0xf5, 0x21, 0x00


	//----- nvinfo : EIATTR_SPARSE_MMA_MASK
	.align		4
.L_20:
        /*0028*/ 	.byte	0x03, 0x50
        /*002a*/ 	.short	0x0000


	//----- nvinfo : EIATTR_MAXREG_COUNT
	.align		4
        /*002c*/ 	.byte	0x03, 0x1b
        /*002e*/ 	.short	0x00ff


	//----- nvinfo : EIATTR_MERCURY_ISA_VERSION
	.align		4
        /*0030*/ 	.byte	0x03, 0x5f
        /*0032*/ 	.short	0x0101


	//----- nvinfo : EIATTR_INT_WARP_WIDE_INSTR_OFFSETS
	.align		4
        /*0034*/ 	.byte	0x04, 0x31
        /*0036*/ 	.short	(.L_22 - .L_21)


	//   ....[0]....
.L_21:
        /*0038*/ 	.word	0x00003080


	//   ....[1]....
        /*003c*/ 	.word	0x000030a0


	//----- nvinfo : EIATTR_VRC_CTA_INIT_COUNT
	.align		4
.L_22:
        /*0040*/ 	.byte	0x02, 0x4a
	.zero		1
	.zero		1


	//----- nvinfo : EIATTR_EXIT_INSTR_OFFSETS
	.align		4
        /*0044*/ 	.byte	0x04, 0x1c
        /*0046*/ 	.short	(.L_24 - .L_23)


	//   ....[0]....
.L_23:
        /*0048*/ 	.word	0x000030f0


	//----- nvinfo : EIATTR_CRS_STACK_SIZE
	.align		4
.L_24:
        /*004c*/ 	.byte	0x04, 0x1e
        /*004e*/ 	.short	(.L_26 - .L_25)
.L_25:
        /*0050*/ 	.word	0x00000000


	//----- nvinfo : EIATTR_CBANK_PARAM_SIZE
	.align		4
.L_26:
        /*0054*/ 	.byte	0x03, 0x19
        /*0056*/ 	.short	0x000c


	//----- nvinfo : EIATTR_PARAM_CBANK
	.align		4
        /*0058*/ 	.byte	0x04, 0x0a
        /*005a*/ 	.short	(.L_28 - .L_27)
	.align		4
.L_27:
        /*005c*/ 	.word	index@(.nv.constant0._Z12monteCarloPIPjj)
        /*0060*/ 	.short	0x0380
        /*0062*/ 	.short	0x000c


	//----- nvinfo : EIATTR_SW_WAR
	.align		4
.L_28:
        /*0064*/ 	.byte	0x04, 0x36
        /*0066*/ 	.short	(.L_30 - .L_29)
.L_29:
        /*0068*/ 	.word	0x00000008
.L_30:


//--------------------- .nv.callgraph             --------------------------
	.section	.nv.callgraph,"",@"SHT_CUDA_CALLGRAPH"
	.align	4
	.sectionentsize	8
	.align		4
        /*0000*/ 	.word	0x00000000
	.align		4
        /*0004*/ 	.word	0xffffffff
	.align		4
        /*0008*/ 	.word	0x00000000
	.align		4
        /*000c*/ 	.word	0xfffffffe
	.align		4
        /*0010*/ 	.word	0x00000000
	.align		4
        /*0014*/ 	.word	0xfffffffd
	.align		4
        /*0018*/ 	.word	0x00000000
	.align		4
        /*001c*/ 	.word	0xfffffffc


//--------------------- .nv.constant4             --------------------------
	.section	.nv.constant4,"a",@progbits
	.align	8
	.align		8
.nv.constant4:
        /*0000*/ 	.dword	precalc_xorwow_matrix
	.align		8
        /*0008*/ 	.dword	precalc_xorwow_offset_matrix
	.align		8
        /*0010*/ 	.dword	mrg32k3aM1
	.align		8
        /*0018*/ 	.dword	mrg32k3aM2
	.align		8
        /*0020*/ 	.dword	mrg32k3aM1SubSeq
	.align		8
        /*0028*/ 	.dword	mrg32k3aM2SubSeq
	.align		8
        /*0030*/ 	.dword	mrg32k3aM1Seq
	.align		8
        /*0038*/ 	.dword	mrg32k3aM2Seq


//--------------------- .nv.constant3             --------------------------
	.section	.nv.constant3,"a",@progbits
	.align	8
.nv.constant3:
	.type		__cr_lgamma_table,@object
	.size		__cr_lgamma_table,(.L_8 - __cr_lgamma_table)
__cr_lgamma_table:
        /*0000*/ 	.byte	0x00, 0x00, 0x00, 0x00, 0x00, 0x00, 0x00, 0x00, 0x00, 0x00, 0x00, 0x00, 0x00, 0x00, 0x00, 0x00
        /*0010*/ 	.byte	0xef, 0x39, 0xfa, 0xfe, 0x42, 0x2e, 0xe6, 0x3f, 0x02, 0x20, 0x2a, 0xfa, 0x0b, 0xab, 0xfc, 0x3f
        /*0020*/ 	.byte	0xf9, 0x2c, 0x92, 0x7c, 0xa7, 0x6c, 0x09, 0x40, 0xc9, 0x79, 0x44, 0x3c, 0x64, 0x26, 0x13, 0x40
        /*0030*/ 	.byte	0xca, 0x01, 0xcf, 0x3a, 0x27, 0x51, 0x1a, 0x40, 0x30, 0xcc, 0x2d, 0xf3, 0xe1, 0x0c, 0x21, 0x40
        /*0040*/ 	.byte	0x0d, 0xb7, 0xfc, 0x82, 0x8e, 0x35, 0x25, 0x40
.L_8:


//--------------------- .text._Z12monteCarloPIPjj --------------------------
	.section	.text._Z12monteCarloPIPjj,"ax",@progbits
	.align	128
        .global         _Z12monteCarloPIPjj
        .type           _Z12monteCarloPIPjj,@function
        .size           _Z12monteCarloPIPjj,(.L_x_15 - _Z12monteCarloPIPjj)
        .other          _Z12monteCarloPIPjj,@"STO_CUDA_ENTRY STV_DEFAULT"
_Z12monteCarloPIPjj:
.text._Z12monteCarloPIPjj:
[----:B------:R-:W0:Y:S01]  /*0000*/  LDC R1, c[0x0][0x37c] ;  /* 0x0000df00ff017b82 */ /* 0x000e220000000800 */
[----:B------:R-:W1:Y:S07]  /*0010*/  S2R R15, SR_TID.X ;  /* 0x00000000000f7919 */ /* 0x000e6e0000002100 */
[----:B------:R-:W1:Y:S01]  /*0020*/  S2UR UR4, SR_CTAID.X ;  /* 0x00000000000479c3 */ /* 0x000e620000002500 */
[----:B0-----:R-:W-:Y:S01]  /*0030*/  VIADD R1, R1, 0xffffffd0 ;  /* 0xffffffd001017836 */ /* 0x001fe20000000000 */
[----:B------:R-:W0:Y:S06]  /*0040*/  LDCU.64 UR6, c[0x0][0x358] ;  /* 0x00006b00ff0677ac */ /* 0x000e2c0008000a00 */
[----:B------:R-:W1:Y:S02]  /*0050*/  LDC R0, c[0x0][0x360] ;  /* 0x0000d800ff007b82 */ /* 0x000e640000000800 */
[----:B-1----:R-:W-:-:S06]  /*0060*/  IMAD R15, R0, UR4, R15 ;  /* 0x00000004000f7c24 */ /* 0x002fcc000f8e020f */
[----:B------:R-:W1:Y:S01]  /*0070*/  S2UR UR4, SR_CLOCKLO ;  /* 0x00000000000479c3 */ /* 0x000e620000005000 */
[----:B------:R-:W-:Y:S01]  /*0080*/  NOP ;  /* 0x0000000000007918 */ /* 0x000fe20000000000 */
[C---:B-1----:R-:W-:Y:S01]  /*0090*/  VIADD R0, R15.reuse, UR4 ;  /* 0x000000040f007c36 */ /* 0x042fe20008000000 */
[----:B------:R-:W-:Y:S01]  /*00a0*/  ISETP.NE.AND P0, PT, R15, RZ, PT ;  /* 0x000000ff0f00720c */ /* 0x000fe20003f05270 */
[----:B------:R-:W-:Y:S01]  /*00b0*/  IMAD.MOV.U32 R11, RZ, RZ, -0x75bd8fc ;  /* 0xf8a42704ff0b7424 */ /* 0x000fe200078e00ff */
[----:B------:R-:W-:Y:S01]  /*00c0*/  BSSY.RECONVERGENT B0, `(.L_x_0) ;  /* 0x0000263000007945 */ /* 0x000fe20003800200 */
[----:B------:R-:W-:Y:S01]  /*00d0*/  IMAD.MOV.U32 R8, RZ, RZ, -0x23270784 ;  /* 0xdcd8f87cff087424 */ /* 0x000fe200078e00ff */
[----:B------:R-:W-:Y:S01]  /*00e0*/  LOP3.LUT R0, R0, 0xaad26b49, RZ, 0x3c, !PT ;  /* 0xaad26b4900007812 */ /* 0x000fe200078e3cff */
[----:B------:R-:W-:Y:S02]  /*00f0*/  IMAD.MOV.U32 R7, RZ, RZ, -0x75bd8fc ;  /* 0xf8a42704ff077424 */ /* 0x000fe400078e00ff */
[----:B------:R-:W-:-:S02]  /*0100*/  IMAD.MOV.U32 R4, RZ, RZ, -0x23270784 ;  /* 0xdcd8f87cff047424 */ /* 0x000fc400078e00ff */
[----:B------:R-:W-:-:S04]  /*0110*/  IMAD R12, R0, 0x4182bed5, RZ ;  /* 0x4182bed5000c7824 */ /* 0x000fc800078e02ff */
[C---:B------:R-:W-:Y:S01]  /*0120*/  VIADD R5, R12.reuse, 0x583f19 ;  /* 0x00583f190c057836 */ /* 0x040fe20000000000 */
[C---:B------:R-:W-:Y:S01]  /*0130*/  LOP3.LUT R6, R12.reuse, 0x159a55e5, RZ, 0x3c, !PT ;  /* 0x159a55e50c067812 */ /* 0x040fe200078e3cff */
[C---:B------:R-:W-:Y:S02]  /*0140*/  VIADD R2, R12.reuse, 0xd9f6dc18 ;  /* 0xd9f6dc180c027836 */ /* 0x040fe40000000000 */
[----:B------:R-:W-:Y:S02]  /*0150*/  VIADD R3, R12, 0x75bcd15 ;  /* 0x075bcd150c037836 */ /* 0x000fe40000000000 */
[----:B------:R-:W-:Y:S02]  /*0160*/  IMAD.MOV.U32 R10, RZ, RZ, R6 ;  /* 0x000000ffff0a7224 */ /* 0x000fe400078e0006 */
[----:B------:R-:W-:Y:S01]  /*0170*/  IMAD.MOV.U32 R9, RZ, RZ, R5 ;  /* 0x000000ffff097224 */ /* 0x000fe200078e0005 */
[----:B------:R1:W-:Y:S04]  /*0180*/  STL.64 [R1], R2 ;  /* 0x0000000201007387 */ /* 0x0003e80000100a00 */
[----:B------:R1:W-:Y:S04]  /*0190*/  STL.64 [R1+0x8], R10 ;  /* 0x0000080a01007387 */ /* 0x0003e80000100a00 */
[----:B------:R1:W-:Y:S01]  /*01a0*/  STL.64 [R1+0x10], R8 ;  /* 0x0000100801007387 */ /* 0x0003e20000100a00 */
[----:B0-----:R-:W-:Y:S05]  /*01b0*/  @!P0 BRA `(.L_x_1) ;  /* 0x00000024004c8947 */ /* 0x001fea0003800000 */
[----:B------:R-:W-:Y:S02]  /*01c0*/  IMAD.MOV.U32 R14, RZ, RZ, RZ ;  /* 0x000000ffff0e7224 */ /* 0x000fe400078e00ff */
[----:B------:R-:W-:Y:S02]  /*01d0*/  IMAD.MOV.U32 R13, RZ, RZ, RZ ;  /* 0x000000ffff0d7224 */ /* 0x000fe400078e00ff */
[----:B------:R-:W-:Y:S02]  /*01e0*/  IMAD.MOV.U32 R7, RZ, RZ, -0x75bd8fc ;  /* 0xf8a42704ff077424 */ /* 0x000fe400078e00ff */
[----:B------:R-:W-:-:S07]  /*01f0*/  IMAD.MOV.U32 R4, RZ, RZ, -0x23270784 ;  /* 0xdcd8f87cff047424 */ /* 0x000fce00078e00ff */
.L_x_10:
[----:B------:R-:W-:Y:S01]  /*0200*/  LOP3.LUT R0, R15, 0x3, RZ, 0xc0, !PT ;  /* 0x000000030f007812 */ /* 0x000fe200078ec0ff */
[----:B------:R-:W-:Y:S03]  /*0210*/  BSSY.RECONVERGENT B1, `(.L_x_2) ;  /* 0x0000247000017945 */ /* 0x000fe60003800200 */
[----:B------:R-:W-:-:S04]  /*0220*/  ISETP.NE.U32.AND P0, PT, R0, RZ, PT ;  /* 0x000000ff0000720c */ /* 0x000fc80003f05070 */
[----:B------:R-:W-:-:S13]  /*0230*/  ISETP.NE.AND.EX P0, PT, RZ, RZ, PT, P0 ;  /* 0x000000ffff00720c */ /* 0x000fda0003f05300 */
[----:B0-----:R-:W-:Y:S05]  /*0240*/  @!P0 BRA `(.L_x_3) ;  /* 0x00000024000c8947 */ /* 0x001fea0003800000 */
[----:B-1----:R-:W0:Y:S01]  /*0250*/  LDC.64 R8, c[0x4][RZ] ;  /* 0x01000000ff087b82 */ /* 0x002e220000000a00 */
[----:B------:R-:W-:Y:S01]  /*0260*/  IMAD.MOV.U32 R0, RZ, RZ, RZ ;  /* 0x000000ffff007224 */ /* 0x000fe200078e00ff */
[----:B------:R-:W-:Y:S02]  /*0270*/  CS2R R4, SRZ ;  /* 0x0000000000047805 */ /* 0x000fe4000001ff00 */
[----:B------:R-:W-:Y:S01]  /*0280*/  CS2R R6, SRZ ;  /* 0x0000000000067805 */ /* 0x000fe2000001ff00 */
[----:B------:R-:W-:Y:S02]  /*0290*/  IMAD.MOV.U32 R3, RZ, RZ, RZ ;  /* 0x000000ffff037224 */ /* 0x000fe400078e00ff */
[----:B0-----:R-:W-:-:S07]  /*02a0*/  IMAD.WIDE.U32 R8, R13, 0xc80, R8 ;  /* 0x00000c800d087825 */ /* 0x001fce00078e0008 */
.L_x_5:
[----:B------:R-:W-:-:S06]  /*02b0*/  IMAD R16, R0, 0x4, R1 ;  /* 0x0000000400107824 */ /* 0x000fcc00078e0201 */
[----:B------:R-:W5:Y:S01]  /*02c0*/  LDL R16, [R16+0x4] ;  /* 0x0000040010107983 */ /* 0x000f620000100800 */
[----:B------:R-:W-:-:S05]  /*02d0*/  UMOV UR4, URZ ;  /* 0x000000ff00047c82 */ /* 0x000fca0008000000 */
.L_x_4:
[----:B-----5:R-:W-:Y:S01]  /*02e0*/  SHF.R.U32.HI R21, RZ, UR4, R16 ;  /* 0x00000004ff157c19 */ /* 0x020fe20008011610 */
[----:B------:R-:W-:-:S03]  /*02f0*/  IMAD.SHL.U32 R10, R0, 0x20, RZ ;  /* 0x00000020000a7824 */ /* 0x000fc600078e00ff */
[----:B------:R-:W-:Y:S01]  /*0300*/  LOP3.LUT R11, R21, 0x1, RZ, 0xc0, !PT ;  /* 0x00000001150b7812 */ /* 0x000fe200078ec0ff */
[----:B------:R-:W-:-:S03]  /*0310*/  VIADD R10, R10, UR4 ;  /* 0x000000040a0a7c36 */ /* 0x000fc60008000000 */
[----:B------:R-:W-:Y:S01]  /*0320*/  ISETP.NE.U32.AND P0, PT, R11, 0x1, PT ;  /* 0x000000010b00780c */ /* 0x000fe20003f05070 */
[----:B------:R-:W-:-:S03]  /*0330*/  IMAD R11, R10, 0x5, RZ ;  /* 0x000000050a0b7824 */ /* 0x000fc600078e02ff */
[----:B------:R-:W-:Y:S01]  /*0340*/  R2P PR, R21, 0x7e ;  /* 0x0000007e15007804 */ /* 0x000fe20000000000 */
[----:B------:R-:W-:-:S08]  /*0350*/  IMAD.WIDE.U32 R10, R11, 0x4, R8 ;  /* 0x000000040b0a7825 */ /* 0x000fd000078e0008 */
[----:B------:R-:W2:Y:S04]  /*0360*/  @!P0 LDG.E R20, desc[UR6][R10.64+0x10] ;  /* 0x000010060a148981 */ /* 0x000ea8000c1e1900 */
[----:B------:R-:W3:Y:S04]  /*0370*/  @P1 LDG.E R22, desc[UR6][R10.64+0x24] ;  /* 0x000024060a161981 */ /* 0x000ee8000c1e1900 */
[----:B------:R-:W4:Y:S04]  /*0380*/  @P2 LDG.E R24, desc[UR6][R10.64+0x38] ;  /* 0x000038060a182981 */ /* 0x000f28000c1e1900 */
[----:B------:R-:W4:Y:S04]  /*0390*/  @P3 LDG.E R26, desc[UR6][R10.64+0x4c] ;  /* 0x00004c060a1a3981 */ /* 0x000f28000c1e1900 */
[----:B------:R-:W4:Y:S04]  /*03a0*/  @P4 LDG.E R28, desc[UR6][R10.64+0x60] ;  /* 0x000060060a1c4981 */ /* 0x000f28000c1e1900 */
[----:B------:R-:W4:Y:S04]  /*03b0*/  @!P0 LDG.E R18, desc[UR6][R10.64] ;  /* 0x000000060a128981 */ /* 0x000f28000c1e1900 */
[----:B------:R-:W4:Y:S04]  /*03c0*/  @!P0 LDG.E R17, desc[UR6][R10.64+0x4] ;  /* 0x000004060a118981 */ /* 0x000f28000c1e1900 */
[----:B------:R-:W4:Y:S04]  /*03d0*/  @P5 LDG.E R19, desc[UR6][R10.64+0x74] ;  /* 0x000074060a135981 */ /* 0x000f28000c1e1900 */
[----:B------:R-:W4:Y:S04]  /*03e0*/  @P1 LDG.E R23, desc[UR6][R10.64+0x20] ;  /* 0x000020060a171981 */ /* 0x000f28000c1e1900 */
[----:B------:R-:W4:Y:S01]  /*03f0*/  @P3 LDG.E R25, desc[UR6][R10.64+0x48] ;  /* 0x000048060a193981 */ /* 0x000f22000c1e1900 */
[----:B--2---:R-:W-:-:S03]  /*0400*/  @!P0 LOP3.LUT R5, R5, R20, RZ, 0x3c, !PT ;  /* 0x0000001405058212 */ /* 0x004fc600078e3cff */
[----:B------:R-:W2:Y:S01]  /*0410*/  @P1 LDG.E R20, desc[UR6][R10.64+0x14] ;  /* 0x000014060a141981 */ /* 0x000ea2000c1e1900 */
[----:B---3--:R-:W-:-:S03]  /*0420*/  @P1 LOP3.LUT R5, R5, R22, RZ, 0x3c, !PT ;  /* 0x0000001605051212 */ /* 0x008fc600078e3cff */
[----:B------:R-:W3:Y:S01]  /*0430*/  @P1 LDG.E R22, desc[UR6][R10.64+0x1c] ;  /* 0x00001c060a161981 */ /* 0x000ee2000c1e1900 */
[----:B----4-:R-:W-:-:S03]  /*0440*/  @P2 LOP3.LUT R5, R5, R24, RZ, 0x3c, !PT ;  /* 0x0000001805052212 */ /* 0x010fc600078e3cff */
[----:B------:R-:W4:Y:S01]  /*0450*/  @P2 LDG.E R24, desc[UR6][R10.64+0x28] ;  /* 0x000028060a182981 */ /* 0x000f22000c1e1900 */
[----:B------:R-:W-:-:S03]  /*0460*/  @P3 LOP3.LUT R5, R5, R26, RZ, 0x3c, !PT ;  /* 0x0000001a05053212 */ /* 0x000fc600078e3cff */
[----:B------:R-:W3:Y:S01]  /*0470*/  @P6 LDG.E R26, desc[UR6][R10.64+0x88] ;  /* 0x000088060a1a6981 */ /* 0x000ee2000c1e1900 */
[----:B------:R-:W-:Y:S02]  /*0480*/  @P4 LOP3.LUT R5, R5, R28, RZ, 0x3c, !PT ;  /* 0x0000001c05054212 */ /* 0x000fe400078e3cff */
[----:B------:R-:W-:Y:S02]  /*0490*/  @!P0 LOP3.LUT R3, R3, R18, RZ, 0x3c, !PT ;  /* 0x0000001203038212 */ /* 0x000fe400078e3cff */
[----:B------:R-:W3:Y:S01]  /*04a0*/  @!P0 LDG.E R18, desc[UR6][R10.64+0x8] ;  /* 0x000008060a128981 */ /* 0x000ee2000c1e1900 */
[----:B------:R-:W-:-:S03]  /*04b0*/  @!P0 LOP3.LUT R6, R6, R17, RZ, 0x3c, !PT ;  /* 0x0000001106068212 */ /* 0x000fc600078e3cff */
[----:B------:R-:W3:Y:S01]  /*04c0*/  @!P0 LDG.E R17, desc[UR6][R10.64+0xc] ;  /* 0x00000c060a118981 */ /* 0x000ee2000c1e1900 */
[----:B------:R-:W-:-:S03]  /*04d0*/  @P5 LOP3.LUT R5, R5, R19, RZ, 0x3c, !PT ;  /* 0x0000001305055212 */ /* 0x000fc600078e3cff */
[----:B------:R-:W3:Y:S01]  /*04e0*/  @P1 LDG.E R19, desc[UR6][R10.64+0x18] ;  /* 0x000018060a131981 */ /* 0x000ee2000c1e1900 */
[----:B--2---:R-:W-:-:S03]  /*04f0*/  @P1 LOP3.LUT R3, R3, R20, RZ, 0x3c, !PT ;  /* 0x0000001403031212 */ /* 0x004fc600078e3cff */
[----:B------:R-:W2:Y:S01]  /*0500*/  @P3 LDG.E R20, desc[UR6][R10.64+0x3c] ;  /* 0x00003c060a143981 */ /* 0x000ea2000c1e1900 */
[----:B----4-:R-:W-:-:S03]  /*0510*/  @P2 LOP3.LUT R3, R3, R24, RZ, 0x3c, !PT ;  /* 0x0000001803032212 */ /* 0x010fc600078e3cff */
[----:B------:R-:W4:Y:S01]  /*0520*/  @P4 LDG.E R24, desc[UR6][R10.64+0x50] ;  /* 0x000050060a184981 */ /* 0x000f22000c1e1900 */
[----:B---3--:R-:W-:-:S03]  /*0530*/  @!P0 LOP3.LUT R7, R7, R18, RZ, 0x3c, !PT ;  /* 0x0000001207078212 */ /* 0x008fc600078e3cff */
[----:B------:R-:W3:Y:S01]  /*0540*/  @P2 LDG.E R18, desc[UR6][R10.64+0x30] ;  /* 0x000030060a122981 */ /* 0x000ee2000c1e1900 */
[----:B------:R-:W-:-:S03]  /*0550*/  @!P0 LOP3.LUT R4, R4, R17, RZ, 0x3c, !PT ;  /* 0x0000001104048212 */ /* 0x000fc600078e3cff */
[----:B------:R-:W3:Y:S01]  /*0560*/  @P2 LDG.E R17, desc[UR6][R10.64+0x2c] ;  /* 0x00002c060a112981 */ /* 0x000ee2000c1e1900 */
[----:B------:R-:W-:-:S03]  /*0570*/  @P1 LOP3.LUT R6, R6, R19, RZ, 0x3c, !PT ;  /* 0x0000001306061212 */ /* 0x000fc600078e3cff */
[----:B------:R-:W3:Y:S01]  /*0580*/  @P2 LDG.E R19, desc[UR6][R10.64+0x34] ;  /* 0x000034060a132981 */ /* 0x000ee2000c1e1900 */
[----:B------:R-:W-:Y:S02]  /*0590*/  @P1 LOP3.LUT R7, R7, R22, RZ, 0x3c, !PT ;  /* 0x0000001607071212 */ /* 0x000fe400078e3cff */
[----:B------:R-:W-:Y:S01]  /*05a0*/  @P1 LOP3.LUT R4, R4, R23, RZ, 0x3c, !PT ;  /* 0x0000001704041212 */ /* 0x000fe200078e3cff */
[----:B------:R-:W3:Y:S04]  /*05b0*/  @P3 LDG.E R22, desc[UR6][R10.64+0x44] ;  /* 0x000044060a163981 */ /* 0x000ee8000c1e1900 */
[----:B------:R-:W3:Y:S01]  /*05c0*/  @P3 LDG.E R23, desc[UR6][R10.64+0x40] ;  /* 0x000040060a173981 */ /* 0x000ee2000c1e1900 */
[----:B--2---:R-:W-:-:S03]  /*05d0*/  @P3 LOP3.LUT R3, R3, R20, RZ, 0x3c, !PT ;  /* 0x0000001403033212 */ /* 0x004fc600078e3cff */
[----:B------:R-:W2:Y:S01]  /*05e0*/  @P5 LDG.E R20, desc[UR6][R10.64+0x64] ;  /* 0x000064060a145981 */ /* 0x000ea2000c1e1900 */
[----:B----4-:R-:W-:-:S03]  /*05f0*/  @P4 LOP3.LUT R3, R3, R24, RZ, 0x3c, !PT ;  /* 0x0000001803034212 */ /* 0x010fc600078e3cff */
[----:B------:R-:W4:Y:S01]  /*0600*/  @P6 LDG.E R24, desc[UR6][R10.64+0x78] ;  /* 0x000078060a186981 */ /* 0x000f22000c1e1900 */
[----:B---3--:R-:W-:-:S03]  /*0610*/  @P2 LOP3.LUT R7, R7, R18, RZ, 0x3c, !PT ;  /* 0x0000001207072212 */ /* 0x008fc600078e3cff */
[----:B------:R-:W3:Y:S01]  /*0620*/  @P4 LDG.E R18, desc[UR6][R10.64+0x58] ;  /* 0x000058060a124981 */ /* 0x000ee2000c1e1900 */
[----:B------:R-:W-:-:S03]  /*0630*/  @P2 LOP3.LUT R6, R6, R17, RZ, 0x3c, !PT ;  /* 0x0000001106062212 */ /* 0x000fc600078e3cff */
[----:B------:R-:W3:Y:S01]  /*0640*/  @P4 LDG.E R17, desc[UR6][R10.64+0x54] ;  /* 0x000054060a114981 */ /* 0x000ee2000c1e1900 */
[----:B------:R-:W-:-:S03]  /*0650*/  @P2 LOP3.LUT R4, R4, R19, RZ, 0x3c, !PT ;  /* 0x0000001304042212 */ /* 0x000fc600078e3cff */
[----:B------:R-:W3:Y:S01]  /*0660*/  @P4 LDG.E R19, desc[UR6][R10.64+0x5c] ;  /* 0x00005c060a134981 */ /* 0x000ee2000c1e1900 */
[----:B------:R-:W-:Y:S02]  /*0670*/  @P3 LOP3.LUT R7, R7, R22, RZ, 0x3c, !PT ;  /* 0x0000001607073212 */ /* 0x000fe400078e3cff */
[----:B------:R-:W-:Y:S01]  /*0680*/  @P3 LOP3.LUT R4, R4, R25, RZ, 0x3c, !PT ;  /* 0x0000001904043212 */ /* 0x000fe200078e3cff */
[----:B------:R-:W3:Y:S01]  /*0690*/  @P5 LDG.E R22, desc[UR6][R10.64+0x6c] ;  /* 0x00006c060a165981 */ /* 0x000ee2000c1e1900 */
[----:B------:R-:W-:-:S03]  /*06a0*/  @P3 LOP3.LUT R6, R6, R23, RZ, 0x3c, !PT ;  /* 0x0000001706063212 */ /* 0x000fc600078e3cff */
[----:B------:R-:W3:Y:S04]  /*06b0*/  @P5 LDG.E R23, desc[UR6][R10.64+0x68] ;  /* 0x000068060a175981 */ /* 0x000ee8000c1e1900 */
[----:B------:R-:W3:Y:S01]  /*06c0*/  @P5 LDG.E R25, desc[UR6][R10.64+0x70] ;  /* 0x000070060a195981 */ /* 0x000ee2000c1e1900 */
[----:B------:R-:W-:Y:S02]  /*06d0*/  LOP3.LUT P0, RZ, R21, 0x80, RZ, 0xc0, !PT ;  /* 0x0000008015ff7812 */ /* 0x000fe4000780c0ff */
[----:B--2---:R-:W-:-:S11]  /*06e0*/  @P5 LOP3.LUT R3, R3, R20, RZ, 0x3c, !PT ;  /* 0x0000001403035212 */ /* 0x004fd600078e3cff */
        /* <DEDUP_REMOVED lines=15> */
[----:B------:R-:W-:Y:S02]  /*07e0*/  @P6 LOP3.LUT R5, R5, R26, RZ, 0x3c, !PT ;  /* 0x0000001a05056212 */ /* 0x000fe400078e3cff */
[----:B--2---:R-:W-:Y:S02]  /*07f0*/  @P0 LOP3.LUT R3, R3, R20, RZ, 0x3c, !PT ;  /* 0x0000001403030212 */ /* 0x004fe400078e3cff */
[----:B----4-:R-:W-:Y:S02]  /*0800*/  @P0 LOP3.LUT R5, R5, R24, RZ, 0x3c, !PT ;  /* 0x0000001805050212 */ /* 0x010fe400078e3cff */
[----:B---3--:R-:W-:Y:S02]  /*0810*/  @P6 LOP3.LUT R7, R7, R18, RZ, 0x3c, !PT ;  /* 0x0000001207076212 */ /* 0x008fe400078e3cff */
[----:B------:R-:W-:Y:S02]  /*0820*/  @P6 LOP3.LUT R6, R6, R17, RZ, 0x3c, !PT ;  /* 0x0000001106066212 */ /* 0x000fe400078e3cff */
[----:B------:R-:W-:-:S02]  /*0830*/  @P6 LOP3.LUT R4, R4, R19, RZ, 0x3c, !PT ;  /* 0x0000001304046212 */ /* 0x000fc400078e3cff */
[----:B------:R-:W-:Y:S02]  /*0840*/  @P0 LOP3.LUT R7, R7, R22, RZ, 0x3c, !PT ;  /* 0x0000001607070212 */ /* 0x000fe400078e3cff */
[----:B------:R-:W-:Y:S02]  /*0850*/  @P0 LOP3.LUT R6, R6, R23, RZ, 0x3c, !PT ;  /* 0x0000001706060212 */ /* 0x000fe400078e3cff */
[----:B------:R-:W-:Y:S02]  /*0860*/  @P0 LOP3.LUT R4, R4, R25, RZ, 0x3c, !PT ;  /* 0x0000001904040212 */ /* 0x000fe400078e3cff */
[----:B------:R-:W-:-:S13]  /*0870*/  R2P PR, R21.B1, 0x7f ;  /* 0x0000007f15007804 */ /* 0x000fda0000001000 */
[----:B------:R-:W2:Y:S04]  /*0880*/  @P0 LDG.E R18, desc[UR6][R10.64+0xa0] ;  /* 0x0000a0060a120981 */ /* 0x000ea8000c1e1900 */
[----:B------:R-:W3:Y:S04]  /*0890*/  @P0 LDG.E R17, desc[UR6][R10.64+0xa4] ;  /* 0x0000a4060a110981 */ /* 0x000ee8000c1e1900 */
[----:B------:R-:W4:Y:S04]  /*08a0*/  @P0 LDG.E R20, desc[UR6][R10.64+0xa8] ;  /* 0x0000a8060a140981 */ /* 0x000f28000c1e1900 */
[----:B------:R-:W4:Y:S04]  /*08b0*/  @P0 LDG.E R19, desc[UR6][R10.64+0xac] ;  /* 0x0000ac060a130981 */ /* 0x000f28000c1e1900 */
[----:B------:R-:W4:Y:S04]  /*08c0*/  @P0 LDG.E R22, desc[UR6][R10.64+0xb0] ;  /* 0x0000b0060a160981 */ /* 0x000f28000c1e1900 */
[----:B------:R-:W4:Y:S04]  /*08d0*/  @P1 LDG.E R24, desc[UR6][R10.64+0xb4] ;  /* 0x0000b4060a181981 */ /* 0x000f28000c1e1900 */
[----:B------:R-:W4:Y:S04]  /*08e0*/  @P1 LDG.E R26, desc[UR6][R10.64+0xbc] ;  /* 0x0000bc060a1a1981 */ /* 0x000f28000c1e1900 */
[----:B------:R-:W4:Y:S04]  /*08f0*/  @P1 LDG.E R23, desc[UR6][R10.64+0xb8] ;  /* 0x0000b8060a171981 */ /* 0x000f28000c1e1900 */
[----:B------:R-:W4:Y:S04]  /*0900*/  @P1 LDG.E R28, desc[UR6][R10.64+0xc4] ;  /* 0x0000c4060a1c1981 */ /* 0x000f28000c1e1900 */
[----:B------:R-:W4:Y:S01]  /*0910*/  @P1 LDG.E R25, desc[UR6][R10.64+0xc0] ;  /* 0x0000c0060a191981 */ /* 0x000f22000c1e1900 */
[----:B--2---:R-:W-:-:S03]  /*0920*/  @P0 LOP3.LUT R3, R3, R18, RZ, 0x3c, !PT ;  /* 0x0000001203030212 */ /* 0x004fc600078e3cff */
[----:B------:R-:W2:Y:S01]  /*0930*/  @P2 LDG.E R18, desc[UR6][R10.64+0xc8] ;  /* 0x0000c8060a122981 */ /* 0x000ea2000c1e1900 */
[----:B---3--:R-:W-:-:S03]  /*0940*/  @P0 LOP3.LUT R6, R6, R17, RZ, 0x3c, !PT ;  /* 0x0000001106060212 */ /* 0x008fc600078e3cff */
[----:B------:R-:W3:Y:S01]  /*0950*/  @P2 LDG.E R17, desc[UR6][R10.64+0xcc] ;  /* 0x0000cc060a112981 */ /* 0x000ee2000c1e1900 */
[----:B----4-:R-:W-:-:S03]  /*0960*/  @P0 LOP3.LUT R7, R7, R20, RZ, 0x3c, !PT ;  /* 0x0000001407070212 */ /* 0x010fc600078e3cff */
[----:B------:R-:W4:Y:S01]  /*0970*/  @P3 LDG.E R20, desc[UR6][R10.64+0xec] ;  /* 0x0000ec060a143981 */ /* 0x000f22000c1e1900 */
[----:B------:R-:W-:-:S03]  /*0980*/  @P0 LOP3.LUT R4, R4, R19, RZ, 0x3c, !PT ;  /* 0x0000001304040212 */ /* 0x000fc600078e3cff */
[----:B------:R-:W4:Y:S01]  /*0990*/  @P2 LDG.E R19, desc[UR6][R10.64+0xd4] ;  /* 0x0000d4060a132981 */ /* 0x000f22000c1e1900 */
[----:B------:R-:W-:Y:S02]  /*09a0*/  @P0 LOP3.LUT R5, R5, R22, RZ, 0x3c, !PT ;  /* 0x0000001605050212 */ /* 0x000fe400078e3cff */
[----:B------:R-:W-:Y:S01]  /*09b0*/  LOP3.LUT P0, RZ, R21, 0x8000, RZ, 0xc0, !PT ;  /* 0x0000800015ff7812 */ /* 0x000fe2000780c0ff */
[----:B------:R-:W4:Y:S01]  /*09c0*/  @P2 LDG.E R22, desc[UR6][R10.64+0xd0] ;  /* 0x0000d0060a162981 */ /* 0x000f22000c1e1900 */
[----:B------:R-:W-:-:S03]  /*09d0*/  @P1 LOP3.LUT R3, R3, R24, RZ, 0x3c, !PT ;  /* 0x0000001803031212 */ /* 0x000fc600078e3cff */
[----:B------:R-:W4:Y:S01]  /*09e0*/  @P3 LDG.E R21, desc[UR6][R10.64+0xe0] ;  /* 0x0000e0060a153981 */ /* 0x000f22000c1e1900 */
[----:B------:R-:W-:-:S03]  /*09f0*/  @P1 LOP3.LUT R7, R7, R26, RZ, 0x3c, !PT ;  /* 0x0000001a07071212 */ /* 0x000fc600078e3cff */
[----:B------:R-:W4:Y:S01]  /*0a00*/  @P2 LDG.E R24, desc[UR6][R10.64+0xd8] ;  /* 0x0000d8060a182981 */ /* 0x000f22000c1e1900 */
[----:B------:R-:W-:-:S03]  /*0a10*/  @P1 LOP3.LUT R6, R6, R23, RZ, 0x3c, !PT ;  /* 0x0000001706061212 */ /* 0x000fc600078e3cff */
[----:B------:R-:W4:Y:S01]  /*0a20*/  @P3 LDG.E R26, desc[UR6][R10.64+0xdc] ;  /* 0x0000dc060a1a3981 */ /* 0x000f22000c1e1900 */
[----:B------:R-:W-:-:S03]  /*0a30*/  @P1 LOP3.LUT R5, R5, R28, RZ, 0x3c, !PT ;  /* 0x0000001c05051212 */ /* 0x000fc600078e3cff */
[----:B------:R-:W4:Y:S04]  /*0a40*/  @P3 LDG.E R28, desc[UR6][R10.64+0xe4] ;  /* 0x0000e4060a1c3981 */ /* 0x000f28000c1e1900 */
[----:B------:R-:W4:Y:S01]  /*0a50*/  @P3 LDG.E R23, desc[UR6][R10.64+0xe8] ;  /* 0x0000e8060a173981 */ /* 0x000f22000c1e1900 */
[----:B--2---:R-:W-:-:S03]  /*0a60*/  @P2 LOP3.LUT R3, R3, R18, RZ, 0x3c, !PT ;  /* 0x0000001203032212 */ /* 0x004fc600078e3cff */
[----:B------:R-:W2:Y:S01]  /*0a70*/  @P4 LDG.E R18, desc[UR6][R10.64+0xf0] ;  /* 0x0000f0060a124981 */ /* 0x000ea2000c1e1900 */
[----:B---3--:R-:W-:Y:S02]  /*0a80*/  @P2 LOP3.LUT R6, R6, R17, RZ, 0x3c, !PT ;  /* 0x0000001106062212 */ /* 0x008fe400078e3cff */
[----:B------:R-:W-:Y:S01]  /*0a90*/  @P1 LOP3.LUT R4, R4, R25, RZ, 0x3c, !PT ;  /* 0x0000001904041212 */ /* 0x000fe200078e3cff */
[----:B------:R-:W3:Y:S03]  /*0aa0*/  @P5 LDG.E R17, desc[UR6][R10.64+0x110] ;  /* 0x000110060a115981 */ /* 0x000ee6000c1e1900 */
[----:B----4-:R-:W-:Y:S02]  /*0ab0*/  @P2 LOP3.LUT R4, R4, R19, RZ, 0x3c, !PT ;  /* 0x0000001304042212 */ /* 0x010fe400078e3cff */
[----:B------:R-:W4:Y:S01]  /*0ac0*/  @P4 LDG.E R19, desc[UR6][R10.64+0xf4] ;  /* 0x0000f4060a134981 */ /* 0x000f22000c1e1900 */
        /* <DEDUP_REMOVED lines=12> */
[----:B--2---:R-:W-:-:S03]  /*0b90*/  @P4 LOP3.LUT R3, R3, R18, RZ, 0x3c, !PT ;  /* 0x0000001203034212 */ /* 0x004fc600078e3cff */
[----:B------:R-:W2:Y:S01]  /*0ba0*/  @P5 LDG.E R18, desc[UR6][R10.64+0x114] ;  /* 0x000114060a125981 */ /* 0x000ea2000c1e1900 */
[----:B------:R-:W-:-:S03]  /*0bb0*/  @P3 LOP3.LUT R5, R5, R20, RZ, 0x3c, !PT ;  /* 0x0000001405053212 */ /* 0x000fc600078e3cff */
[----:B------:R-:W2:Y:S01]  /*0bc0*/  @P6 LDG.E R20, desc[UR6][R10.64+0x118] ;  /* 0x000118060a146981 */ /* 0x000ea2000c1e1900 */
[----:B----4-:R-:W-:-:S03]  /*0bd0*/  @P4 LOP3.LUT R6, R6, R19, RZ, 0x3c, !PT ;  /* 0x0000001306064212 */ /* 0x010fc600078e3cff */
[----:B------:R-:W4:Y:S01]  /*0be0*/  @P6 LDG.E R19, desc[UR6][R10.64+0x11c] ;  /* 0x00011c060a136981 */ /* 0x000f22000c1e1900 */
[----:B---3--:R-:W-:-:S03]  /*0bf0*/  @P4 LOP3.LUT R7, R7, R22, RZ, 0x3c, !PT ;  /* 0x0000001607074212 */ /* 0x008fc600078e3cff */
[----:B------:R-:W3:Y:S01]  /*0c00*/  @P6 LDG.E R22, desc[UR6][R10.64+0x120] ;  /* 0x000120060a166981 */ /* 0x000ee2000c1e1900 */
[----:B------:R-:W-:-:S03]  /*0c10*/  @P4 LOP3.LUT R4, R4, R21, RZ, 0x3c, !PT ;  /* 0x0000001504044212 */ /* 0x000fc600078e3cff */
[----:B------:R-:W3:Y:S01]  /*0c20*/  @P0 LDG.E R21, desc[UR6][R10.64+0x130] ;  /* 0x000130060a150981 */ /* 0x000ee2000c1e1900 */
[----:B------:R-:W-:Y:S02]  /*0c30*/  @P4 LOP3.LUT R5, R5, R24, RZ, 0x3c, !PT ;  /* 0x0000001805054212 */ /* 0x000fe400078e3cff */
[----:B------:R-:W-:Y:S01]  /*0c40*/  @P5 LOP3.LUT R4, R4, R17, RZ, 0x3c, !PT ;  /* 0x0000001104045212 */ /* 0x000fe200078e3cff */
[----:B------:R-:W3:Y:S01]  /*0c50*/  @P6 LDG.E R24, desc[UR6][R10.64+0x128] ;  /* 0x000128060a186981 */ /* 0x000ee2000c1e1900 */
[----:B------:R-:W-:-:S03]  /*0c60*/  @P5 LOP3.LUT R3, R3, R26, RZ, 0x3c, !PT ;  /* 0x0000001a03035212 */ /* 0x000fc600078e3cff */
[----:B------:R-:W3:Y:S01]  /*0c70*/  @P6 LDG.E R17, desc[UR6][R10.64+0x124] ;  /* 0x000124060a116981 */ /* 0x000ee2000c1e1900 */
[----:B------:R-:W-:-:S03]  /*0c80*/  @P5 LOP3.LUT R7, R7, R28, RZ, 0x3c, !PT ;  /* 0x0000001c07075212 */ /* 0x000fc600078e3cff */
[----:B------:R-:W3:Y:S01]  /*0c90*/  @P0 LDG.E R26, desc[UR6][R10.64+0x12c] ;  /* 0x00012c060a1a0981 */ /* 0x000ee2000c1e1900 */
[----:B------:R-:W-:-:S03]  /*0ca0*/  @P5 LOP3.LUT R6, R6, R23, RZ, 0x3c, !PT ;  /* 0x0000001706065212 */ /* 0x000fc600078e3cff */
[----:B------:R-:W3:Y:S04]  /*0cb0*/  @P0 LDG.E R28, desc[UR6][R10.64+0x13c] ;  /* 0x00013c060a1c0981 */ /* 0x000ee8000c1e1900 */
[----:B------:R-:W3:Y:S01]  /*0cc0*/  @P0 LDG.E R23, desc[UR6][R10.64+0x138] ;  /* 0x000138060a170981 */ /* 0x000ee2000c1e1900 */
[----:B--2---:R-:W-:-:S03]  /*0cd0*/  @P5 LOP3.LUT R5, R5, R18, RZ, 0x3c, !PT ;  /* 0x0000001205055212 */ /* 0x004fc600078e3cff */
[----:B------:R-:W2:Y:S01]  /*0ce0*/  @P0 LDG.E R18, desc[UR6][R10.64+0x134] ;  /* 0x000134060a120981 */ /* 0x000ea2000c1e1900 */
[----:B------:R-:W-:-:S04]  /*0cf0*/  UIADD3 UR4, UPT, UPT, UR4, 0x10, URZ ;  /* 0x0000001004047890 */ /* 0x000fc8000fffe0ff */
[----:B------:R-:W-:Y:S01]  /*0d00*/  UISETP.NE.AND UP0, UPT, UR4, 0x20, UPT ;  /* 0x000000200400788c */ /* 0x000fe2000bf05270 */
[----:B------:R-:W-:Y:S02]  /*0d10*/  @P6 LOP3.LUT R3, R3, R20, RZ, 0x3c, !PT ;  /* 0x0000001403036212 */ /* 0x000fe400078e3cff */
[----:B----4-:R-:W-:Y:S02]  /*0d20*/  @P6 LOP3.LUT R6, R6, R19, RZ, 0x3c, !PT ;  /* 0x0000001306066212 */ /* 0x010fe400078e3cff */
[----:B---3--:R-:W-:Y:S02]  /*0d30*/  @P6 LOP3.LUT R7, R7, R22, RZ, 0x3c, !PT ;  /* 0x0000001607076212 */ /* 0x008fe400078e3cff */
[----:B------:R-:W-:Y:S02]  /*0d40*/  @P0 LOP3.LUT R6, R6, R21, RZ, 0x3c, !PT ;  /* 0x0000001506060212 */ /* 0x000fe400078e3cff */
[----:B------:R-:W-:Y:S02]  /*0d50*/  @P6 LOP3.LUT R5, R5, R24, RZ, 0x3c, !PT ;  /* 0x0000001805056212 */ /* 0x000fe400078e3cff */
[----:B------:R-:W-:-:S02]  /*0d60*/  @P6 LOP3.LUT R4, R4, R17, RZ, 0x3c, !PT ;  /* 0x0000001104046212 */ /* 0x000fc400078e3cff */
[----:B------:R-:W-:Y:S02]  /*0d70*/  @P0 LOP3.LUT R3, R3, R26, RZ, 0x3c, !PT ;  /* 0x0000001a03030212 */ /* 0x000fe400078e3cff */
[----:B------:R-:W-:Y:S02]  /*0d80*/  @P0 LOP3.LUT R5, R5, R28, RZ, 0x3c, !PT ;  /* 0x0000001c05050212 */ /* 0x000fe400078e3cff */
[----:B------:R-:W-:Y:S02]  /*0d90*/  @P0 LOP3.LUT R4, R4, R23, RZ, 0x3c, !PT ;  /* 0x0000001704040212 */ /* 0x000fe400078e3cff */
[----:B--2---:R-:W-:Y:S01]  /*0da0*/  @P0 LOP3.LUT R7, R7, R18, RZ, 0x3c, !PT ;  /* 0x0000001207070212 */ /* 0x004fe200078e3cff */
[----:B------:R-:W-:Y:S06]  /*0db0*/  BRA.U UP0, `(.L_x_4) ;  /* 0xfffffff500487547 */ /* 0x000fec000b83ffff */
[----:B------:R-:W-:-:S05]  /*0dc0*/  VIADD R0, R0, 0x1 ;  /* 0x0000000100007836 */ /* 0x000fca0000000000 */
[----:B------:R-:W-:-:S13]  /*0dd0*/  ISETP.NE.AND P0, PT, R0, 0x5, PT ;  /* 0x000000050000780c */ /* 0x000fda0003f05270 */
[----:B------:R-:W-:Y:S05]  /*0de0*/  @P0 BRA `(.L_x_5) ;  /* 0xfffffff400300947 */ /* 0x000fea000383ffff */
[----:B------:R-:W-:Y:S01]  /*0df0*/  LOP3.LUT R0, R15, 0x3, RZ, 0xc0, !PT ;  /* 0x000000030f007812 */ /* 0x000fe200078ec0ff */
[----:B------:R0:W-:Y:S03]  /*0e00*/  STL [R1+0x4], R3 ;  /* 0x0000040301007387 */ /* 0x0001e60000100800 */
[----:B------:R-:W-:Y:S01]  /*0e10*/  ISETP.NE.U32.AND P0, PT, R0, 0x1, PT ;  /* 0x000000010000780c */ /* 0x000fe20003f05070 */
[----:B------:R0:W-:Y:S03]  /*0e20*/  STL.64 [R1+0x8], R6 ;  /* 0x0000080601007387 */ /* 0x0001e60000100a00 */
[----:B------:R-:W-:Y:S01]  /*0e30*/  ISETP.NE.AND.EX P0, PT, RZ, RZ, PT, P0 ;  /* 0x000000ffff00720c */ /* 0x000fe20003f05300 */
[----:B------:R0:W-:-:S12]  /*0e40*/  STL.64 [R1+0x10], R4 ;  /* 0x0000100401007387 */ /* 0x0001d80000100a00 */
[----:B0-----:R-:W-:Y:S05]  /*0e50*/  @!P0 BRA `(.L_x_3) ;  /* 0x0000001800088947 */ /* 0x001fea0003800000 */
[----:B------:R-:W-:Y:S01]  /*0e60*/  UMOV UR4, URZ ;  /* 0x000000ff00047c82 */ /* 0x000fe20008000000 */
[----:B------:R-:W-:Y:S01]  /*0e70*/  UMOV UR5, URZ ;  /* 0x000000ff00057c82 */ /* 0x000fe20008000000 */
[----:B------:R-:W-:Y:S02]  /*0e80*/  IMAD.MOV.U32 R0, RZ, RZ, RZ ;  /* 0x000000ffff007224 */ /* 0x000fe400078e00ff */
[----:B------:R-:W-:Y:S02]  /*0e90*/  IMAD.MOV.U32 R3, RZ, RZ, RZ ;  /* 0x000000ffff037224 */ /* 0x000fe400078e00ff */
[----:B------:R-:W-:Y:S02]  /*0ea0*/  IMAD.U32 R5, RZ, RZ, UR4 ;  /* 0x00000004ff057e24 */ /* 0x000fe4000f8e00ff */
[----:B------:R-:W-:Y:S02]  /*0eb0*/  IMAD.U32 R4, RZ, RZ, UR5 ;  /* 0x00000005ff047e24 */ /* 0x000fe4000f8e00ff */
[----:B------:R-:W-:-:S02]  /*0ec0*/  IMAD.U32 R7, RZ, RZ, UR4 ;  /* 0x00000004ff077e24 */ /* 0x000fc4000f8e00ff */
[----:B------:R-:W-:-:S07]  /*0ed0*/  IMAD.U32 R6, RZ, RZ, UR5 ;  /* 0x00000005ff067e24 */ /* 0x000fce000f8e00ff */
.L_x_7:
[----:B------:R-:W-:-:S06]  /*0ee0*/  IMAD R16, R0, 0x4, R1 ;  /* 0x0000000400107824 */ /* 0x000fcc00078e0201 */
[----:B------:R-:W5:Y:S01]  /*0ef0*/  LDL R16, [R16+0x4] ;  /* 0x0000040010107983 */ /* 0x000f620000100800 */
[----:B------:R-:W-:-:S05]  /*0f00*/  UMOV UR4, URZ ;  /* 0x000000ff00047c82 */ /* 0x000fca0008000000 */
.L_x_6:
        /* <DEDUP_REMOVED lines=183> */
[----:B0-----:R-:W-:Y:S05]  /*1a80*/  @P0 BRA `(.L_x_3) ;  /* 0x0000000800fc0947 */ /* 0x001fea0003800000 */
        /* <DEDUP_REMOVED lines=8> */
.L_x_9:
[----:B------:R-:W-:-:S06]  /*1b10*/  IMAD R16, R0, 0x4, R1 ;  /* 0x0000000400107824 */ /* 0x000fcc00078e0201 */
[----:B------:R-:W5:Y:S01]  /*1b20*/  LDL R16, [R16+0x4] ;  /* 0x0000040010107983 */ /* 0x000f620000100800 */
[----:B------:R-:W-:-:S05]  /*1b30*/  UMOV UR4, URZ ;  /* 0x000000ff00047c82 */ /* 0x000fca0008000000 */
.L_x_8:
        /* <DEDUP_REMOVED lines=177> */
[----:B------:R0:W-:Y:S04]  /*2650*/  STL [R1+0x4], R3 ;  /* 0x0000040301007387 */ /* 0x0001e80000100800 */
[----:B------:R0:W-:Y:S04]  /*2660*/  STL.64 [R1+0x8], R6 ;  /* 0x0000080601007387 */ /* 0x0001e80000100a00 */
[----:B------:R0:W-:Y:S02]  /*2670*/  STL.64 [R1+0x10], R4 ;  /* 0x0000100401007387 */ /* 0x0001e40000100a00 */
.L_x_3:
[----:B------:R-:W-:Y:S05]  /*2680*/  BSYNC.RECONVERGENT B1 ;  /* 0x0000000000017941 */ /* 0x000fea0003800200 */
.L_x_2:
[----:B------:R-:W-:Y:S01]  /*2690*/  ISETP.GT.U32.AND P0, PT, R15, 0x3, PT ;  /* 0x000000030f00780c */ /* 0x000fe20003f04070 */
[----:B------:R-:W-:Y:S01]  /*26a0*/  VIADD R13, R13, 0x1 ;  /* 0x000000010d0d7836 */ /* 0x000fe20000000000 */
[--C-:B------:R-:W-:Y:S02]  /*26b0*/  SHF.R.U64 R15, R15, 0x2, R14.reuse ;  /* 0x000000020f0f7819 */ /* 0x100fe4000000120e */
[----:B------:R-:W-:Y:S02]  /*26c0*/  ISETP.GT.U32.AND.EX P0, PT, R14, RZ, PT, P0 ;  /* 0x000000ff0e00720c */ /* 0x000fe40003f04100 */
[----:B------:R-:W-:-:S11]  /*26d0*/  SHF.R.U32.HI R14, RZ, 0x2, R14 ;  /* 0x00000002ff0e7819 */ /* 0x000fd6000001160e */
[----:B------:R-:W-:Y:S05]  /*26e0*/  @P0 BRA `(.L_x_10) ;  /* 0xffffffd800c40947 */ /* 0x000fea000383ffff */
.L_x_1:
[----:B------:R-:W-:Y:S05]  /*26f0*/  BSYNC.RECONVERGENT B0 ;  /* 0x0000000000007941 */ /* 0x000fea0003800200 */
.L_x_0:
[----:B------:R-:W2:Y:S01]  /*2700*/  LDCU UR5, c[0x0][0x388] ;  /* 0x00007100ff0577ac */ /* 0x000ea20008000800 */
[----:B------:R-:W-:Y:S01]  /*2710*/  IMAD.MOV.U32 R0, RZ, RZ, RZ ;  /* 0x000000ffff007224 */ /* 0x000fe200078e00ff */
[----:B--2---:R-:W-:-:S09]  /*2720*/  UISETP.NE.AND UP0, UPT, UR5, URZ, UPT ;  /* 0x000000ff0500728c */ /* 0x004fd2000bf05270 */
[----:B------:R-:W-:Y:S05]  /*2730*/  BRA.U !UP0, `(.L_x_11) ;  /* 0x00000009084c7547 */ /* 0x000fea000b800000 */
[----:B------:R-:W-:Y:S01]  /*2740*/  UISETP.NE.AND UP0, UPT, UR5, 0x1, UPT ;  /* 0x000000010500788c */ /* 0x000fe2000bf05270 */
[----:B------:R-:W-:-:S08]  /*2750*/  IMAD.MOV.U32 R0, RZ, RZ, RZ ;  /* 0x000000ffff007224 */ /* 0x000fd000078e00ff */
[----:B------:R-:W-:Y:S05]  /*2760*/  BRA.U !UP0, `(.L_x_12) ;  /* 0x0000000508847547 */ /* 0x000fea000b800000 */
[----:B------:R-:W-:Y:S01]  /*2770*/  ULOP3.LUT UR4, UR5, 0xfffffffe, URZ, 0xc0, !UPT ;  /* 0xfffffffe05047892 */ /* 0x000fe2000f8ec0ff */
[----:B------:R-:W-:-:S03]  /*2780*/  IMAD.MOV.U32 R0, RZ, RZ, RZ ;  /* 0x000000ffff007224 */ /* 0x000fc600078e00ff */
[----:B------:R-:W-:-:S12]  /*2790*/  UIADD3 UR4, UPT, UPT, -UR4, URZ, URZ ;  /* 0x000000ff04047290 */ /* 0x000fd8000fffe1ff */
.L_x_13:
[----:B-1----:R-:W-:Y:S01]  /*27a0*/  SHF.R.U32.HI R2, RZ, 0x2, R3 ;  /* 0x00000002ff027819 */ /* 0x002fe20000011603 */
[----:B------:R-:W-:Y:S01]  /*27b0*/  UIADD3 UR4, UPT, UPT, UR4, 0x2, URZ ;  /* 0x0000000204047890 */ /* 0x000fe2000fffe0ff */
[----:B------:R-:W-:Y:S02]  /*27c0*/  SHF.R.U32.HI R9, RZ, 0x2, R6 ;  /* 0x00000002ff097819 */ /* 0x000fe40000011606 */
[----:B------:R-:W-:Y:S01]  /*27d0*/  LOP3.LUT R2, R2, R3, RZ, 0x3c, !PT ;  /* 0x0000000302027212 */ /* 0x000fe200078e3cff */
[----:B0-----:R-:W-:Y:S01]  /*27e0*/  IMAD.SHL.U32 R3, R5, 0x10, RZ ;  /* 0x0000001005037824 */ /* 0x001fe200078e00ff */
[----:B------:R-:W-:Y:S01]  /*27f0*/  LOP3.LUT R6, R9, R6, RZ, 0x3c, !PT ;  /* 0x0000000609067212 */ /* 0x000fe200078e3cff */
[----:B------:R-:W-:Y:S02]  /*2800*/  UISETP.NE.AND UP0, UPT, UR4, URZ, UPT ;  /* 0x000000ff0400728c */ /* 0x000fe4000bf05270 */
[----:B------:R-:W-:-:S05]  /*2810*/  IMAD.SHL.U32 R8, R2, 0x2, RZ ;  /* 0x0000000202087824 */ /* 0x000fca00078e00ff */
[----:B------:R-:W-:Y:S01]  /*2820*/  LOP3.LUT R8, R2, R8, R3, 0x96, !PT ;  /* 0x0000000802087212 */ /* 0x000fe200078e9603 */
[----:B------:R-:W-:-:S03]  /*2830*/  IMAD.SHL.U32 R2, R6, 0x2, RZ ;  /* 0x0000000206027824 */ /* 0x000fc600078e00ff */
[----:B------:R-:W-:Y:S02]  /*2840*/  LOP3.LUT R9, R8, R5, RZ, 0x3c, !PT ;  /* 0x0000000508097212 */ /* 0x000fe400078e3cff */
[----:B------:R-:W-:-:S03]  /*2850*/  SHF.R.U32.HI R8, RZ, 0x2, R7 ;  /* 0x00000002ff087819 */ /* 0x000fc60000011607 */
[----:B------:R-:W-:Y:S01]  /*2860*/  IMAD.SHL.U32 R3, R9, 0x10, RZ ;  /* 0x0000001009037824 */ /* 0x000fe200078e00ff */
[----:B------:R-:W-:Y:S02]  /*2870*/  LOP3.LUT R8, R8, R7, RZ, 0x3c, !PT ;  /* 0x0000000708087212 */ /* 0x000fe400078e3cff */
[----:B------:R-:W-:Y:S02]  /*2880*/  SHF.R.U32.HI R7, RZ, 0x2, R4 ;  /* 0x00000002ff077819 */ /* 0x000fe40000011604 */
[----:B------:R-:W-:Y:S02]  /*2890*/  LOP3.LUT R2, R6, R2, R3, 0x96, !PT ;  /* 0x0000000206027212 */ /* 0x000fe400078e9603 */
[----:B------:R-:W-:Y:S02]  /*28a0*/  LOP3.LUT R7, R7, R4, RZ, 0x3c, !PT ;  /* 0x0000000407077212 */ /* 0x000fe400078e3cff */
[----:B------:R-:W-:Y:S01]  /*28b0*/  LOP3.LUT R11, R2, R9, RZ, 0x3c, !PT ;  /* 0x00000009020b7212 */ /* 0x000fe200078e3cff */
[----:B------:R-:W-:Y:S01]  /*28c0*/  IMAD.SHL.U32 R2, R8, 0x2, RZ ;  /* 0x0000000208027824 */ /* 0x000fe200078e00ff */
[----:B------:R-:W-:-:S02]  /*28d0*/  SHF.R.U32.HI R4, RZ, 0x2, R5 ;  /* 0x00000002ff047819 */ /* 0x000fc40000011605 */
[----:B------:R-:W-:Y:S01]  /*28e0*/  SHF.R.U32.HI R6, RZ, 0x2, R9 ;  /* 0x00000002ff067819 */ /* 0x000fe20000011609 */
[----:B------:R-:W-:Y:S01]  /*28f0*/  IMAD.SHL.U32 R3, R11, 0x10, RZ ;  /* 0x000000100b037824 */ /* 0x000fe200078e00ff */
[----:B------:R-:W-:-:S04]  /*2900*/  LOP3.LUT R4, R4, R5, RZ, 0x3c, !PT ;  /* 0x0000000504047212 */ /* 0x000fc800078e3cff */
[----:B------:R-:W-:Y:S01]  /*2910*/  LOP3.LUT R2, R8, R2, R3, 0x96, !PT ;  /* 0x0000000208027212 */ /* 0x000fe200078e9603 */
[----:B------:R-:W-:Y:S01]  /*2920*/  IMAD.SHL.U32 R3, R7, 0x2, RZ ;  /* 0x0000000207037824 */ /* 0x000fe200078e00ff */
[----:B------:R-:W-:Y:S02]  /*2930*/  SHF.R.U32.HI R8, RZ, 0x2, R11 ;  /* 0x00000002ff087819 */ /* 0x000fe4000001160b */
[-C--:B------:R-:W-:Y:S02]  /*2940*/  LOP3.LUT R13, R2, R11.reuse, RZ, 0x3c, !PT ;  /* 0x0000000b020d7212 */ /* 0x080fe400078e3cff */
[----:B------:R-:W-:Y:S02]  /*2950*/  LOP3.LUT R8, R8, R11, RZ, 0x3c, !PT ;  /* 0x0000000b08087212 */ /* 0x000fe400078e3cff */
[----:B------:R-:W-:Y:S01]  /*2960*/  SHF.R.U32.HI R10, RZ, 0x2, R13 ;  /* 0x00000002ff0a7819 */ /* 0x000fe2000001160d */
[----:B------:R-:W-:-:S03]  /*2970*/  IMAD.SHL.U32 R2, R13, 0x10, RZ ;  /* 0x000000100d027824 */ /* 0x000fc600078e00ff */
[----:B------:R-:W-:Y:S02]  /*2980*/  LOP3.LUT R10, R10, R13, RZ, 0x3c, !PT ;  /* 0x0000000d0a0a7212 */ /* 0x000fe400078e3cff */
[----:B------:R-:W-:-:S04]  /*2990*/  LOP3.LUT R2, R7, R3, R2, 0x96, !PT ;  /* 0x0000000307027212 */ /* 0x000fc800078e9602 */
[----:B------:R-:W-:Y:S01]  /*29a0*/  LOP3.LUT R3, R2, R13, RZ, 0x3c, !PT ;  /* 0x0000000d02037212 */ /* 0x000fe200078e3cff */
[----:B------:R-:W-:-:S04]  /*29b0*/  IMAD.SHL.U32 R2, R4, 0x2, RZ ;  /* 0x0000000204027824 */ /* 0x000fc800078e00ff */
[----:B------:R-:W-:-:S05]  /*29c0*/  IMAD.SHL.U32 R5, R3, 0x10, RZ ;  /* 0x0000001003057824 */ /* 0x000fca00078e00ff */
[----:B------:R-:W-:Y:S02]  /*29d0*/  LOP3.LUT R2, R4, R2, R5, 0x96, !PT ;  /* 0x0000000204027212 */ /* 0x000fe400078e9605 */
[----:B------:R-:W-:Y:S02]  /*29e0*/  LOP3.LUT R4, R6, R9, RZ, 0x3c, !PT ;  /* 0x0000000906047212 */ /* 0x000fe400078e3cff */
[----:B------:R-:W-:-:S03]  /*29f0*/  LOP3.LUT R6, R2, R3, RZ, 0x3c, !PT ;  /* 0x0000000302067212 */ /* 0x000fc600078e3cff */
[----:B------:R-:W-:Y:S02]  /*2a00*/  IMAD.SHL.U32 R2, R4, 0x2, RZ ;  /* 0x0000000204027824 */ /* 0x000fe400078e00ff */
[----:B------:R-:W-:-:S05]  /*2a10*/  IMAD.SHL.U32 R5, R6, 0x10, RZ ;  /* 0x0000001006057824 */ /* 0x000fca00078e00ff */
[----:B------:R-:W-:Y:S01]  /*2a20*/  LOP3.LUT R5, R4, R2, R5, 0x96, !PT ;  /* 0x0000000204057212 */ /* 0x000fe200078e9605 */
[----:B------:R-:W-:-:S03]  /*2a30*/  IMAD.SHL.U32 R2, R8, 0x2, RZ ;  /* 0x0000000208027824 */ /* 0x000fc600078e00ff */
[----:B------:R-:W-:-:S05]  /*2a40*/  LOP3.LUT R7, R5, R6, RZ, 0x3c, !PT ;  /* 0x0000000605077212 */ /* 0x000fca00078e3cff */
[----:B------:R-:W-:-:S05]  /*2a50*/  IMAD.SHL.U32 R5, R7, 0x10, RZ ;  /* 0x0000001007057824 */ /* 0x000fca00078e00ff */
[----:B------:R-:W-:Y:S01]  /*2a60*/  LOP3.LUT R4, R8, R2, R5, 0x96, !PT ;  /* 0x0000000208047212 */ /* 0x000fe200078e9605 */
[----:B------:R-:W-:Y:S02]  /*2a70*/  IMAD.SHL.U32 R8, R10, 0x2, RZ ;  /* 0x000000020a087824 */ /* 0x000fe400078e00ff */
[----:B------:R-:W-:Y:S01]  /*2a80*/  VIADD R2, R12, 0xd9f6dc18 ;  /* 0xd9f6dc180c027836 */ /* 0x000fe20000000000 */
[----:B------:R-:W-:Y:S01]  /*2a90*/  LOP3.LUT R4, R4, R7, RZ, 0x3c, !PT ;  /* 0x0000000704047212 */ /* 0x000fe200078e3cff */
[----:B------:R-:W-:-:S03]  /*2aa0*/  VIADD R12, R12, 0x2c3e28 ;  /* 0x002c3e280c0c7836 */ /* 0x000fc60000000000 */
[----:B------:R-:W-:Y:S01]  /*2ab0*/  IADD3 R14, PT, PT, R2, 0x161f14, R3 ;  /* 0x00161f14020e7810 */ /* 0x000fe20007ffe003 */
[----:B------:R-:W-:Y:S01]  /*2ac0*/  IMAD.SHL.U32 R5, R4, 0x10, RZ ;  /* 0x0000001004057824 */ /* 0x000fe200078e00ff */
[C---:B------:R-:W-:Y:S02]  /*2ad0*/  IADD3 R11, PT, PT, R2.reuse, 0xb0f8a, R11 ;  /* 0x000b0f8a020b7810 */ /* 0x040fe40007ffe00b */
[----:B------:R-:W-:Y:S01]  /*2ae0*/  IADD3 R13, PT, PT, R2, 0x10974f, R13 ;  /* 0x0010974f020d7810 */ /* 0x000fe20007ffe00d */
[----:B------:R-:W-:Y:S01]  /*2af0*/  IMAD.WIDE.U32 R14, R14, 0x200000, RZ ;  /* 0x002000000e0e7825 */ /* 0x000fe200078e00ff */
[----:B------:R-:W-:Y:S02]  /*2b00*/  LOP3.LUT R5, R10, R8, R5, 0x96, !PT ;  /* 0x000000080a057212 */ /* 0x000fe400078e9605 */
[----:B------:R-:W-:Y:S01]  /*2b10*/  IADD3 R9, PT, PT, R2, 0x587c5, R9 ;  /* 0x000587c502097810 */ /* 0x000fe20007ffe009 */
[----:B------:R-:W-:Y:S01]  /*2b20*/  IMAD.WIDE.U32 R10, R11, 0x200000, RZ ;  /* 0x002000000b0a7825 */ /* 0x000fe200078e00ff */
[----:B------:R-:W-:-:S02]  /*2b30*/  LOP3.LUT R5, R5, R4, RZ, 0x3c, !PT ;  /* 0x0000000405057212 */ /* 0x000fc400078e3cff */
[----:B------:R-:W-:Y:S01]  /*2b40*/  LOP3.LUT R16, R14, R13, RZ, 0x3c, !PT ;  /* 0x0000000d0e107212 */ /* 0x000fe200078e3cff */
[----:B------:R-:W-:Y:S01]  /*2b50*/  IMAD.MOV.U32 R17, RZ, RZ, R15 ;  /* 0x000000ffff117224 */ /* 0x000fe200078e000f */
[----:B------:R-:W-:Y:S01]  /*2b60*/  IADD3 R8, PT, PT, R2, 0x2c3e28, R5 ;  /* 0x002c3e2802087810 */ /* 0x000fe20007ffe005 */
[----:B------:R-:W-:Y:S01]  /*2b70*/  IMAD.MOV.U32 R15, RZ, RZ, R11 ;  /* 0x000000ffff0f7224 */ /* 0x000fe200078e000b */
[----:B------:R-:W-:Y:S02]  /*2b80*/  LOP3.LUT R14, R10, R9, RZ, 0x3c, !PT ;  /* 0x000000090a0e7212 */ /* 0x000fe400078e3cff */
[----:B------:R-:W-:Y:S01]  /*2b90*/  IADD3 R23, PT, PT, R2, 0x26b663, R4 ;  /* 0x0026b66302177810 */ /* 0x000fe20007ffe004 */
[----:B------:R-:W-:Y:S01]  /*2ba0*/  IMAD.WIDE.U32 R8, R8, 0x200000, RZ ;  /* 0x0020000008087825 */ /* 0x000fe200078e00ff */
[C---:B------:R-:W-:Y:S01]  /*2bb0*/  IADD3 R18, PT, PT, R2.reuse, 0x212e9e, R7 ;  /* 0x00212e9e02127810 */ /* 0x040fe20007ffe007 */
[----:B------:R-:W0:Y:S01]  /*2bc0*/  I2F.F64.U64 R16, R16 ;  /* 0x0000001000107312 */ /* 0x000e220000301800 */
[----:B------:R-:W-:Y:S01]  /*2bd0*/  IADD3 R21, PT, PT, R2, 0x1ba6d9, R6 ;  /* 0x001ba6d902157810 */ /* 0x000fe20007ffe006 */
[----:B------:R-:W-:Y:S01]  /*2be0*/  VIADD R2, R0, 0x1 ;  /* 0x0000000100027836 */ /* 0x000fe20000000000 */
[----:B------:R-:W-:Y:S01]  /*2bf0*/  LOP3.LUT R22, R8, R23, RZ, 0x3c, !PT ;  /* 0x0000001708167212 */ /* 0x000fe200078e3cff */
[----:B------:R-:W-:-:S02]  /*2c00*/  IMAD.MOV.U32 R23, RZ, RZ, R9 ;  /* 0x000000ffff177224 */ /* 0x000fc400078e0009 */
[----:B------:R-:W-:Y:S02]  /*2c10*/  IMAD.WIDE.U32 R18, R18, 0x200000, RZ ;  /* 0x0020000012127825 */ /* 0x000fe400078e00ff */
[----:B------:R-:W1:Y:S02]  /*2c20*/  I2F.F64.U64 R10, R22 ;  /* 0x00000016000a7312 */ /* 0x000e640000301800 */
[----:B------:R-:W-:Y:S01]  /*2c30*/  IMAD.MOV.U32 R8, RZ, RZ, 0x0 ;  /* 0x00000000ff087424 */ /* 0x000fe200078e00ff */
[----:B------:R-:W-:Y:S01]  /*2c40*/  LOP3.LUT R20, R18, R21, RZ, 0x3c, !PT ;  /* 0x0000001512147212 */ /* 0x000fe200078e3cff */
[----:B------:R-:W-:Y:S02]  /*2c50*/  IMAD.MOV.U32 R9, RZ, RZ, 0x3ca00000 ;  /* 0x3ca00000ff097424 */ /* 0x000fe400078e00ff */
[----:B------:R-:W-:Y:S02]  /*2c60*/  IMAD.MOV.U32 R21, RZ, RZ, R19 ;  /* 0x000000ffff157224 */ /* 0x000fe400078e0013 */
[----:B------:R-:W2:Y:S02]  /*2c70*/  I2F.F64.U64 R14, R14 ;  /* 0x0000000e000e7312 */ /* 0x000ea40000301800 */
[----:B0-----:R-:W-:-:S02]  /*2c80*/  DFMA R16, R16, R8, 5.5511151231257827021e-17 ;  /* 0x3c9000001010742b */ /* 0x001fc40000000008 */
[----:B-1----:R-:W-:-:S04]  /*2c90*/  DFMA R10, R10, R8, 5.5511151231257827021e-17 ;  /* 0x3c9000000a0a742b */ /* 0x002fc80000000008 */
[----:B------:R-:W0:Y:S02]  /*2ca0*/  I2F.F64.U64 R18, R20 ;  /* 0x0000001400127312 */ /* 0x000e240000301800 */
[----:B------:R-:W-:Y:S02]  /*2cb0*/  DMUL R16, R16, R16 ;  /* 0x0000001010107228 */ /* 0x000fe40000000000 */
[----:B--2---:R-:W-:Y:S02]  /*2cc0*/  DFMA R14, R14, R8, 5.5511151231257827021e-17 ;  /* 0x3c9000000e0e742b */ /* 0x004fe40000000008 */
[----:B------:R-:W-:Y:S02]  /*2cd0*/  DMUL R10, R10, R10 ;  /* 0x0000000a0a0a7228 */ /* 0x000fe40000000000 */
[----:B0-----:R-:W-:-:S04]  /*2ce0*/  DFMA R18, R18, R8, 5.5511151231257827021e-17 ;  /* 0x3c9000001212742b */ /* 0x001fc80000000008 */
[----:B------:R-:W-:-:S04]  /*2cf0*/  DFMA R16, R14, R14, R16 ;  /* 0x0000000e0e10722b */ /* 0x000fc80000000010 */
[----:B------:R-:W-:-:S04]  /*2d00*/  DFMA R10, R18, R18, R10 ;  /* 0x00000012120a722b */ /* 0x000fc8000000000a */
[----:B------:R-:W-:-:S04]  /*2d10*/  DSETP.GE.AND P0, PT, R16, 1, PT ;  /* 0x3ff000001000742a */ /* 0x000fc80003f06000 */
[----:B------:R-:W-:-:S10]  /*2d20*/  DSETP.GE.AND P1, PT, R10, 1, PT ;  /* 0x3ff000000a00742a */ /* 0x000fd40003f26000 */
[----:B------:R-:W-:-:S04]  /*2d30*/  @!P0 IMAD.MOV R2, RZ, RZ, R0 ;  /* 0x000000ffff028224 */ /* 0x000fc800078e0200 */
[----:B------:R-:W-:Y:S02]  /*2d40*/  VIADD R0, R2, 0x1 ;  /* 0x0000000102007836 */ /* 0x000fe40000000000 */
[----:B------:R-:W-:Y:S01]  /*2d50*/  @!P1 IMAD.MOV R0, RZ, RZ, R2 ;  /* 0x000000ffff009224 */ /* 0x000fe200078e0202 */
[----:B------:R-:W-:Y:S06]  /*2d60*/  BRA.U UP0, `(.L_x_13) ;  /* 0xfffffff9008c7547 */ /* 0x000fec000b83ffff */
[----:B------:R-:W-:-:S07]  /*2d70*/  VIADD R2, R12, 0xd9f6dc18 ;  /* 0xd9f6dc180c027836 */ /* 0x000fce0000000000 */
.L_x_12:
[----:B------:R-:W-:-:S04]  /*2d80*/  ULOP3.LUT UR4, UR5, 0x1, URZ, 0xc0, !UPT ;  /* 0x0000000105047892 */ /* 0x000fc8000f8ec0ff */
[----:B------:R-:W-:-:S09]  /*2d90*/  UISETP.NE.U32.AND UP0, UPT, UR4, 0x1, UPT ;  /* 0x000000010400788c */ /* 0x000fd2000bf05070 */
[----:B------:R-:W-:Y:S05]  /*2da0*/  BRA.U UP0, `(.L_x_11) ;  /* 0x0000000100b07547 */ /* 0x000fea000b800000 */
[----:B-1----:R-:W-:Y:S01]  /*2db0*/  SHF.R.U32.HI R8, RZ, 0x2, R3 ;  /* 0x00000002ff087819 */ /* 0x002fe20000011603 */
[----:B------:R-:W-:Y:S01]  /*2dc0*/  IMAD.MOV.U32 R10, RZ, RZ, 0x0 ;  /* 0x00000000ff0a7424 */ /* 0x000fe200078e00ff */
[----:B------:R-:W-:Y:S02]  /*2dd0*/  SHF.R.U32.HI R11, RZ, 0x2, R6 ;  /* 0x00000002ff0b7819 */ /* 0x000fe40000011606 */
[----:B------:R-:W-:Y:S01]  /*2de0*/  LOP3.LUT R8, R8, R3, RZ, 0x3c, !PT ;  /* 0x0000000308087212 */ /* 0x000fe200078e3cff */
[----:B0-----:R-:W-:Y:S01]  /*2df0*/  IMAD.SHL.U32 R3, R5, 0x10, RZ ;  /* 0x0000001005037824 */ /* 0x001fe200078e00ff */
[----:B------:R-:W-:-:S03]  /*2e00*/  LOP3.LUT R11, R11, R6, RZ, 0x3c, !PT ;  /* 0x000000060b0b7212 */ /* 0x000fc600078e3cff */
[----:B------:R-:W-:-:S05]  /*2e10*/  IMAD.SHL.U32 R9, R8, 0x2, RZ ;  /* 0x0000000208097824 */ /* 0x000fca00078e00ff */
[----:B------:R-:W-:Y:S01]  /*2e20*/  LOP3.LUT R8, R8, R9, R3, 0x96, !PT ;  /* 0x0000000908087212 */ /* 0x000fe200078e9603 */
[----:B------:R-:W-:Y:S01]  /*2e30*/  IMAD.SHL.U32 R3, R11, 0x2, RZ ;  /* 0x000000020b037824 */ /* 0x000fe200078e00ff */
[----:B------:R-:W-:Y:S02]  /*2e40*/  SHF.R.U32.HI R9, RZ, 0x2, R4 ;  /* 0x00000002ff097819 */ /* 0x000fe40000011604 */
[----:B------:R-:W-:Y:S02]  /*2e50*/  LOP3.LUT R5, R8, R5, RZ, 0x3c, !PT ;  /* 0x0000000508057212 */ /* 0x000fe400078e3cff */
[----:B------:R-:W-:Y:S02]  /*2e60*/  SHF.R.U32.HI R8, RZ, 0x2, R7 ;  /* 0x00000002ff087819 */ /* 0x000fe40000011607 */
[----:B------:R-:W-:Y:S01]  /*2e70*/  LOP3.LUT R9, R9, R4, RZ, 0x3c, !PT ;  /* 0x0000000409097212 */ /* 0x000fe200078e3cff */
[----:B------:R-:W-:Y:S01]  /*2e80*/  IMAD.SHL.U32 R6, R5, 0x10, RZ ;  /* 0x0000001005067824 */ /* 0x000fe200078e00ff */
[----:B------:R-:W-:-:S04]  /*2e90*/  LOP3.LUT R8, R8, R7, RZ, 0x3c, !PT ;  /* 0x0000000708087212 */ /* 0x000fc800078e3cff */
[----:B------:R-:W-:Y:S01]  /*2ea0*/  LOP3.LUT R6, R11, R3, R6, 0x96, !PT ;  /* 0x000000030b067212 */ /* 0x000fe200078e9606 */
[----:B------:R-:W-:-:S03]  /*2eb0*/  IMAD.MOV.U32 R11, RZ, RZ, 0x3ca00000 ;  /* 0x3ca00000ff0b7424 */ /* 0x000fc600078e00ff */
[----:B------:R-:W-:Y:S01]  /*2ec0*/  LOP3.LUT R3, R6, R5, RZ, 0x3c, !PT ;  /* 0x0000000506037212 */ /* 0x000fe200078e3cff */
[----:B------:R-:W-:-:S04]  /*2ed0*/  IMAD.SHL.U32 R6, R8, 0x2, RZ ;  /* 0x0000000208067824 */ /* 0x000fc800078e00ff */
[----:B------:R-:W-:-:S05]  /*2ee0*/  IMAD.SHL.U32 R7, R3, 0x10, RZ ;  /* 0x0000001003077824 */ /* 0x000fca00078e00ff */
[----:B------:R-:W-:-:S04]  /*2ef0*/  LOP3.LUT R6, R8, R6, R7, 0x96, !PT ;  /* 0x0000000608067212 */ /* 0x000fc800078e9607 */
[----:B------:R-:W-:Y:S01]  /*2f00*/  LOP3.LUT R7, R6, R3, RZ, 0x3c, !PT ;  /* 0x0000000306077212 */ /* 0x000fe200078e3cff */
[----:B------:R-:W-:-:S04]  /*2f10*/  IMAD.SHL.U32 R6, R9, 0x2, RZ ;  /* 0x0000000209067824 */ /* 0x000fc800078e00ff */
[----:B------:R-:W-:-:S05]  /*2f20*/  IMAD.SHL.U32 R4, R7, 0x10, RZ ;  /* 0x0000001007047824 */ /* 0x000fca00078e00ff */
[----:B------:R-:W-:Y:S02]  /*2f30*/  LOP3.LUT R4, R9, R6, R4, 0x96, !PT ;  /* 0x0000000609047212 */ /* 0x000fe400078e9604 */
[----:B------:R-:W-:Y:S02]  /*2f40*/  IADD3 R6, PT, PT, R2, 0xb0f8a, R3 ;  /* 0x000b0f8a02067810 */ /* 0x000fe40007ffe003 */
[----:B------:R-:W-:Y:S02]  /*2f50*/  LOP3.LUT R9, R4, R7, RZ, 0x3c, !PT ;  /* 0x0000000704097212 */ /* 0x000fe400078e3cff */
[C---:B------:R-:W-:Y:S02]  /*2f60*/  IADD3 R7, PT, PT, R2.reuse, 0x10974f, R7 ;  /* 0x0010974f02077810 */ /* 0x040fe40007ffe007 */
[C---:B------:R-:W-:Y:S02]  /*2f70*/  IADD3 R9, PT, PT, R2.reuse, 0x161f14, R9 ;  /* 0x00161f1402097810 */ /* 0x040fe40007ffe009 */
[----:B------:R-:W-:-:S03]  /*2f80*/  IADD3 R3, PT, PT, R2, 0x587c5, R5 ;  /* 0x000587c502037810 */ /* 0x000fc60007ffe005 */
[----:B------:R-:W-:-:S03]  /*2f90*/  IMAD.WIDE.U32 R8, R9, 0x200000, RZ ;  /* 0x0020000009087825 */ /* 0x000fc600078e00ff */
[----:B------:R-:W-:Y:S01]  /*2fa0*/  LOP3.LUT R8, R8, R7, RZ, 0x3c, !PT ;  /* 0x0000000708087212 */ /* 0x000fe200078e3cff */
[----:B------:R-:W-:-:S03]  /*2fb0*/  IMAD.WIDE.U32 R6, R6, 0x200000, RZ ;  /* 0x0020000006067825 */ /* 0x000fc600078e00ff */
[----:B------:R-:W0:Y:S01]  /*2fc0*/  I2F.F64.U64 R4, R8 ;  /* 0x0000000800047312 */ /* 0x000e220000301800 */
[----:B------:R-:W-:-:S07]  /*2fd0*/  LOP3.LUT R6, R6, R3, RZ, 0x3c, !PT ;  /* 0x0000000306067212 */ /* 0x000fce00078e3cff */
[----:B------:R-:W1:Y:S01]  /*2fe0*/  I2F.F64.U64 R2, R6 ;  /* 0x0000000600027312 */ /* 0x000e620000301800 */
[-C--:B0-----:R-:W-:Y:S02]  /*2ff0*/  DFMA R4, R4, R10.reuse, 5.5511151231257827021e-17 ;  /* 0x3c9000000404742b */ /* 0x081fe4000000000a */
[----:B-1----:R-:W-:-:S06]  /*3000*/  DFMA R2, R2, R10, 5.5511151231257827021e-17 ;  /* 0x3c9000000202742b */ /* 0x002fcc000000000a */
[----:B------:R-:W-:-:S08]  /*3010*/  DMUL R4, R4, R4 ;  /* 0x0000000404047228 */ /* 0x000fd00000000000 */
[----:B------:R-:W-:Y:S01]  /*3020*/  DFMA R4, R2, R2, R4 ;  /* 0x000000020204722b */ /* 0x000fe20000000004 */
[----:B------:R-:W-:-:S07]  /*3030*/  VIADD R2, R0, 0x1 ;  /* 0x0000000100027836 */ /* 0x000fce0000000000 */
[----:B------:R-:W-:-:S14]  /*3040*/  DSETP.GE.AND P0, PT, R4, 1, PT ;  /* 0x3ff000000400742a */ /* 0x000fdc0003f06000 */
[----:B------:R-:W-:-:S04]  /*3050*/  @!P0 IMAD.MOV R2, RZ, RZ, R0 ;  /* 0x000000ffff028224 */ /* 0x000fc800078e0200 */
[----:B------:R-:W-:-:S07]  /*3060*/  IMAD.MOV.U32 R0, RZ, RZ, R2 ;  /* 0x000000ffff007224 */ /* 0x000fce00078e0002 */
.L_x_11:
[----:B0-----:R-:W0:Y:S01]  /*3070*/  S2R R4, SR_LANEID ;  /* 0x0000000000047919 */ /* 0x001e220000000000 */
[----:B------:R-:W2:Y:S08]  /*3080*/  REDUX.SUM UR5, R0 ;  /* 0x00000000000573c4 */ /* 0x000eb0000000c000 */
[----:B-1----:R-:W1:Y:S01]  /*3090*/  LDC.64 R2, c[0x0][0x380] ;  /* 0x0000e000ff027b82 */ /* 0x002e620000000a00 */
[----:B------:R-:W-:-:S02]  /*30a0*/  VOTEU.ANY UR4, UPT, PT ;  /* 0x0000000000047886 */ /* 0x000fc400038e0100 */
[----:B------:R-:W-:Y:S01]  /*30b0*/  UFLO.U32 UR4, UR4 ;  /* 0x00000004000472bd */ /* 0x000fe200080e0000 */
[----:B--2---:R-:W-:-:S05]  /*30c0*/  IMAD.U32 R5, RZ, RZ, UR5 ;  /* 0x00000005ff057e24 */ /* 0x004fca000f8e00ff */
[----:B0-----:R-:W-:-:S13]  /*30d0*/  ISETP.EQ.U32.AND P0, PT, R4, UR4, PT ;  /* 0x0000000404007c0c */ /* 0x001fda000bf02070 */
[----:B-1----:R-:W-:Y:S01]  /*30e0*/  @P0 REDG.E.ADD.STRONG.GPU desc[UR6][R2.64], R5 ;  /* 0x000000050200098e */ /* 0x002fe2000c12e106 */
[----:B------:R-:W-:Y:S05]  /*30f0*/  EXIT ;  /* 0x000000000000794d */ /* 0x000fea0003800000 */
.L_x_14:
[----:B------:R-:W-:-:S00]  /*3100*/  BRA `(.L_x_14) ;  /* 0xfffffffc00fc7947 */ /* 0x000fc0000383ffff */
[----:B------:R-:W-:-:S00]  /*3110*/  NOP ;  /* 0x0000000000007918 */ /* 0x000fc00000000000 */
        /* <DEDUP_REMOVED lines=14> */
.L_x_15:


//--------------------- .nv.global.init           --------------------------
	.section	.nv.global.init,"aw",@progbits
	.align	4
.nv.global.init:
	.type		mrg32k3aM1SubSeq,@object
	.size		mrg32k3aM1SubSeq,(mrg32k3aM2SubSeq - mrg32k3aM1SubSeq)
mrg32k3aM1SubSeq:
        /*0000*/ 	.byte	0x0b, 0xcc, 0xee, 0x04, 0x73, 0x29, 0x8b, 0x6f, 0xf6, 0x53, 0x03, 0xf6, 0x23, 0xf6, 0xea, 0xda
        /* <DEDUP_REMOVED lines=125> */
	.type		mrg32k3aM2SubSeq,@object
	.size		mrg32k3aM2SubSeq,(mrg32k3aM1 - mrg32k3aM2SubSeq)
mrg32k3aM2SubSeq:
        /* <DEDUP_REMOVED lines=126> */
	.type		mrg32k3aM1,@object
	.size		mrg32k3aM1,(mrg32k3aM1Seq - mrg32k3aM1)
mrg32k3aM1:
        /* <DEDUP_REMOVED lines=144> */
	.type		mrg32k3aM1Seq,@object
	.size		mrg32k3aM1Seq,(mrg32k3aM2 - mrg32k3aM1Seq)
mrg32k3aM1Seq:
        /* <DEDUP_REMOVED lines=144> */
	.type		mrg32k3aM2,@object
	.size		mrg32k3aM2,(mrg32k3aM2Seq - mrg32k3aM2)
mrg32k3aM2:
        /* <DEDUP_REMOVED lines=144> */
	.type		mrg32k3aM2Seq,@object
	.size		mrg32k3aM2Seq,(precalc_xorwow_matrix - mrg32k3aM2Seq)
mrg32k3aM2Seq:
        /* <DEDUP_REMOVED lines=144> */
	.type		precalc_xorwow_matrix,@object
	.size		precalc_xorwow_matrix,(precalc_xorwow_offset_matrix - precalc_xorwow_matrix)
precalc_xorwow_matrix:
        /* <DEDUP_REMOVED lines=6400> */
	.type		precalc_xorwow_offset_matrix,@object
	.size		precalc_xorwow_offset_matrix,(.L_1 - precalc_xorwow_offset_matrix)
precalc_xorwow_offset_matrix:
        /* <DEDUP_REMOVED lines=6400> */
.L_1:


//--------------------- .nv.shared.reserved.0     --------------------------
	.section	.nv.shared.reserved.0,"aw",@nobits
	.weak		__nv_reservedSMEM_offset_0_alias
	.size		__nv_reservedSMEM_offset_0_alias, 0, 64
	.other		__nv_reservedSMEM_offset_0_alias,@"STO_CUDA_RESERVED_SHARED STV_DEFAULT"
__nv_reservedSMEM_offset_0_alias:
	.zero		0
	.zero		64


//--------------------- .nv.constant0._Z12monteCarloPIPjj --------------------------
	.section	.nv.constant0._Z12monteCarloPIPjj,"a",@progbits
	.sectionflags	@""
	.align	4
.nv.constant0._Z12monteCarloPIPjj:
	.zero		908


//--------------------- SYMBOLS --------------------------

	.type		.nv.reservedSmem.offset0,@object
	.size		.nv.reservedSmem.offset0,0x4
